	.target	sm_100a

	.elftype	@"ET_EXEC"


//--------------------- .note.nv.tkinfo           --------------------------
	.section	.note.nv.tkinfo,"",@"SHT_NOTE"
	.sectionflags	@"SHF_NOTE_NV_TKINFO"
	.tkinfo
        /*0018*/ 	.word	0x00000002
        /*0030*/ 	.string	""
        /*0030*/ 	.string	"ptxas"
        /*0030*/ 	.string	"Cuda compilation tools, release 13.0, V13.0.88"
        /*0030*/ 	.string	"Build cuda_13.0.r13.0/compiler.36424714_0"
        /*0030*/ 	.string	"-arch sm_100a -m 64 "



//--------------------- .note.nv.cuinfo           --------------------------
	.section	.note.nv.cuinfo,"",@"SHT_NOTE"
	.sectionflags	@"SHF_NOTE_NV_CUINFO"
        /*0018*/ 	.short	0x0002
        /*001a*/ 	.short	0x0064
        /*001c*/ 	.short	0x0082
	.zero		2


//--------------------- .nv.info                  --------------------------
	.section	.nv.info,"",@"SHT_CUDA_INFO"
	.align	4


	//----- nvinfo : EIATTR_REGCOUNT
	.align		4
        /*0000*/ 	.byte	0x04, 0x2f
        /*0002*/ 	.short	(.L_19 - .L_18)
	.align		4
.L_18:
        /*0004*/ 	.word	index@(_ZN7cutlass13device_kernelINS_4conv6kernel13ConvUniversalINS1_16ConvProblemShapeILNS1_8OperatorE1ELi2EEENS1_10collective14CollectiveConvINS1_47MainloopSm100TmaUmmaWarpSpecializedImplicitGemmILS5_1ELi26ELi2ELi1ELi2EN4cute5tupleIJNSA_1CILi2EEENSC_ILi1EEESE_EEEEENSB_IJNSC_ILi64EEESH_NSB_IJNSC_ILi32EEEEEEEEENS_6half_tESL_NSA_8TiledMMAINSA_8MMA_AtomIJNSA_20SM100_MMA_F16BF16_SSISL_SL_fLi64ELi64ELNSA_4UMMA5MajorE0ELSQ_1ELNSP_7ScaleInE0ELSR_0EEEEEENSA_6LayoutINSB_IJSE_SE_SE_EEENSB_IJNSC_ILi0EEESW_SW_EEEEENSB_IJNSA_10UnderscoreESZ_SZ_EEEEENS7_6detail27Sm100ImplicitGemmTileTraitsINSA_20SM90_TMA_LOAD_IM2COLENSA_14ComposedLayoutINSA_7SwizzleILi2ELi4ELi3EEENSA_18smem_ptr_flag_bitsILi16EEENSU_INSB_IJNSC_ILi8EEESI_EEENSB_IJSI_SE_EEEEEEEvEENS13_INSA_23SM90_TMA_LOAD_MULTICASTENS15_INS16_ILi3ELi4ELi3EEES19_NSU_INSB_IJSH_S1A_EEENSB_IJSE_SH_EEEEEEEvEEEENS_8epilogue10collective18CollectiveEpilogueINS1O_23Sm100TmaWarpSpecializedILi3ELi2ELi16ELb1ELb0EEEJSK_NSB_IJNSU_ISH_SE_EENSU_ISI_SE_EEEEESL_NSB_IJNSB_IJlllEEESE_SW_EEESL_S1X_NS1O_6fusion15FusionCallbacksIS1S_NS1Y_17LinearCombinationISL_fSL_fLNS_15FloatRoundStyleE2EEESK_S1V_JEEENSA_5SM1004TMEM4LOAD26SM100_TMEM_LOAD_16dp256b4xES14_S1E_NSA_17SM75_U32x4_LDSM_NENSA_21SM90_TMA_STORE_IM2COLES1E_NSA_17SM90_U32x4_STSM_NENSA_39AutoVectorizingCopyWithAssumedAlignmentILi128EEEEEEvvEEEEvNT_6ParamsE)
        /*0008*/ 	.word	0x0000005e


	//----- nvinfo : EIATTR_FRAME_SIZE
	.align		4
.L_19:
        /*000c*/ 	.byte	0x04, 0x11
        /*000e*/ 	.short	(.L_21 - .L_20)
	.align		4
.L_20:
        /*0010*/ 	.word	index@($__internal_2_$__cuda_sm10x_tcgen05_guardrail_trap_unallocated_columns_being_dealloced)
        /*0014*/ 	.word	0x00000008


	//----- nvinfo : EIATTR_FRAME_SIZE
	.align		4
.L_21:
        /*0018*/ 	.byte	0x04, 0x11
        /*001a*/ 	.short	(.L_23 - .L_22)
	.align		4
.L_22:
        /*001c*/ 	.word	index@($__internal_1_$__cuda_sm10x_tcgen05_guardrail_trap_phase_invalid_during_alloc)
        /*0020*/ 	.word	0x00000008


	//----- nvinfo : EIATTR_FRAME_SIZE
	.align		4
.L_23:
        /*0024*/ 	.byte	0x04, 0x11
        /*0026*/ 	.short	(.L_25 - .L_24)
	.align		4
.L_24:
        /*0028*/ 	.word	index@($__internal_0_$__cuda_sm10x_tcgen05_guardrail_trap_col_being_dealloced_not_returned_by_alloc)
        /*002c*/ 	.word	0x00000008


	//----- nvinfo : EIATTR_FRAME_SIZE
	.align		4
.L_25:
        /*0030*/ 	.byte	0x04, 0x11
        /*0032*/ 	.short	(.L_27 - .L_26)
	.align		4
.L_26:
        /*0034*/ 	.word	index@(_ZN7cutlass13device_kernelINS_4conv6kernel13ConvUniversalINS1_16ConvProblemShapeILNS1_8OperatorE1ELi2EEENS1_10collective14CollectiveConvINS1_47MainloopSm100TmaUmmaWarpSpecializedImplicitGemmILS5_1ELi26ELi2ELi1ELi2EN4cute5tupleIJNSA_1CILi2EEENSC_ILi1EEESE_EEEEENSB_IJNSC_ILi64EEESH_NSB_IJNSC_ILi32EEEEEEEEENS_6half_tESL_NSA_8TiledMMAINSA_8MMA_AtomIJNSA_20SM100_MMA_F16BF16_SSISL_SL_fLi64ELi64ELNSA_4UMMA5MajorE0ELSQ_1ELNSP_7ScaleInE0ELSR_0EEEEEENSA_6LayoutINSB_IJSE_SE_SE_EEENSB_IJNSC_ILi0EEESW_SW_EEEEENSB_IJNSA_10UnderscoreESZ_SZ_EEEEENS7_6detail27Sm100ImplicitGemmTileTraitsINSA_20SM90_TMA_LOAD_IM2COLENSA_14ComposedLayoutINSA_7SwizzleILi2ELi4ELi3EEENSA_18smem_ptr_flag_bitsILi16EEENSU_INSB_IJNSC_ILi8EEESI_EEENSB_IJSI_SE_EEEEEEEvEENS13_INSA_23SM90_TMA_LOAD_MULTICASTENS15_INS16_ILi3ELi4ELi3EEES19_NSU_INSB_IJSH_S1A_EEENSB_IJSE_SH_EEEEEEEvEEEENS_8epilogue10collective18CollectiveEpilogueINS1O_23Sm100TmaWarpSpecializedILi3ELi2ELi16ELb1ELb0EEEJSK_NSB_IJNSU_ISH_SE_EENSU_ISI_SE_EEEEESL_NSB_IJNSB_IJlllEEESE_SW_EEESL_S1X_NS1O_6fusion15FusionCallbacksIS1S_NS1Y_17LinearCombinationISL_fSL_fLNS_15FloatRoundStyleE2EEESK_S1V_JEEENSA_5SM1004TMEM4LOAD26SM100_TMEM_LOAD_16dp256b4xES14_S1E_NSA_17SM75_U32x4_LDSM_NENSA_21SM90_TMA_STORE_IM2COLES1E_NSA_17SM90_U32x4_STSM_NENSA_39AutoVectorizingCopyWithAssumedAlignmentILi128EEEEEEvvEEEEvNT_6ParamsE)
        /*0038*/ 	.word	0x00000008


	//----- nvinfo : EIATTR_MIN_STACK_SIZE
	.align		4
.L_27:
        /*003c*/ 	.byte	0x04, 0x12
        /*003e*/ 	.short	(.L_29 - .L_28)
	.align		4
.L_28:
        /*0040*/ 	.word	index@(_ZN7cutlass13device_kernelINS_4conv6kernel13ConvUniversalINS1_16ConvProblemShapeILNS1_8OperatorE1ELi2EEENS1_10collective14CollectiveConvINS1_47MainloopSm100TmaUmmaWarpSpecializedImplicitGemmILS5_1ELi26ELi2ELi1ELi2EN4cute5tupleIJNSA_1CILi2EEENSC_ILi1EEESE_EEEEENSB_IJNSC_ILi64EEESH_NSB_IJNSC_ILi32EEEEEEEEENS_6half_tESL_NSA_8TiledMMAINSA_8MMA_AtomIJNSA_20SM100_MMA_F16BF16_SSISL_SL_fLi64ELi64ELNSA_4UMMA5MajorE0ELSQ_1ELNSP_7ScaleInE0ELSR_0EEEEEENSA_6LayoutINSB_IJSE_SE_SE_EEENSB_IJNSC_ILi0EEESW_SW_EEEEENSB_IJNSA_10UnderscoreESZ_SZ_EEEEENS7_6detail27Sm100ImplicitGemmTileTraitsINSA_20SM90_TMA_LOAD_IM2COLENSA_14ComposedLayoutINSA_7SwizzleILi2ELi4ELi3EEENSA_18smem_ptr_flag_bitsILi16EEENSU_INSB_IJNSC_ILi8EEESI_EEENSB_IJSI_SE_EEEEEEEvEENS13_INSA_23SM90_TMA_LOAD_MULTICASTENS15_INS16_ILi3ELi4ELi3EEES19_NSU_INSB_IJSH_S1A_EEENSB_IJSE_SH_EEEEEEEvEEEENS_8epilogue10collective18CollectiveEpilogueINS1O_23Sm100TmaWarpSpecializedILi3ELi2ELi16ELb1ELb0EEEJSK_NSB_IJNSU_ISH_SE_EENSU_ISI_SE_EEEEESL_NSB_IJNSB_IJlllEEESE_SW_EEESL_S1X_NS1O_6fusion15FusionCallbacksIS1S_NS1Y_17LinearCombinationISL_fSL_fLNS_15FloatRoundStyleE2EEESK_S1V_JEEENSA_5SM1004TMEM4LOAD26SM100_TMEM_LOAD_16dp256b4xES14_S1E_NSA_17SM75_U32x4_LDSM_NENSA_21SM90_TMA_STORE_IM2COLES1E_NSA_17SM90_U32x4_STSM_NENSA_39AutoVectorizingCopyWithAssumedAlignmentILi128EEEEEEvvEEEEvNT_6ParamsE)
        /*0044*/ 	.word	0x00000008
.L_29:


//--------------------- .nv.compat                --------------------------
	.section	.nv.compat,"",@"SHT_CUDA_COMPAT_INFO"
	.align	4
        /*0000*/ 	.byte	0x02, 0x09, 0x01, 0x00, 0x02, 0x02, 0x02, 0x00, 0x02, 0x05, 0x05, 0x00, 0x03, 0x07, 0x01, 0x01
        /*0010*/ 	.byte	0x02, 0x03, 0x01, 0x00, 0x02, 0x06, 0x01, 0x00, 0x04, 0x0b, 0x08, 0x00, 0x09, 0x00, 0x00, 0x00
        /*0020*/ 	.byte	0x00, 0x00, 0x00, 0x00


//--------------------- .nv.info._ZN7cutlass13device_kernelINS_4conv6kernel13ConvUniversalINS1_16ConvProblemShapeILNS1_8OperatorE1ELi2EEENS1_10collective14CollectiveConvINS1_47MainloopSm100TmaUmmaWarpSpecializedImplicitGemmILS5_1ELi26ELi2ELi1ELi2EN4cute5tupleIJNSA_1CILi2EEENSC_ILi1EEESE_EEEEENSB_IJNSC_ILi64EEESH_NSB_IJNSC_ILi32EEEEEEEEENS_6half_tESL_NSA_8TiledMMAINSA_8MMA_AtomIJNSA_20SM100_MMA_F16BF16_SSISL_SL_fLi64ELi64ELNSA_4UMMA5MajorE0ELSQ_1ELNSP_7ScaleInE0ELSR_0EEEEEENSA_6LayoutINSB_IJSE_SE_SE_EEENSB_IJNSC_ILi0EEESW_SW_EEEEENSB_IJNSA_10UnderscoreESZ_SZ_EEEEENS7_6detail27Sm100ImplicitGemmTileTraitsINSA_20SM90_TMA_LOAD_IM2COLENSA_14ComposedLayoutINSA_7SwizzleILi2ELi4ELi3EEENSA_18smem_ptr_flag_bitsILi16EEENSU_INSB_IJNSC_ILi8EEESI_EEENSB_IJSI_SE_EEEEEEEvEENS13_INSA_23SM90_TMA_LOAD_MULTICASTENS15_INS16_ILi3ELi4ELi3EEES19_NSU_INSB_IJSH_S1A_EEENSB_IJSE_SH_EEEEEEEvEEEENS_8epilogue10collective18CollectiveEpilogueINS1O_23Sm100TmaWarpSpecializedILi3ELi2ELi16ELb1ELb0EEEJSK_NSB_IJNSU_ISH_SE_EENSU_ISI_SE_EEEEESL_NSB_IJNSB_IJlllEEESE_SW_EEESL_S1X_NS1O_6fusion15FusionCallbacksIS1S_NS1Y_17LinearCombinationISL_fSL_fLNS_15FloatRoundStyleE2EEESK_S1V_JEEENSA_5SM1004TMEM4LOAD26SM100_TMEM_LOAD_16dp256b4xES14_S1E_NSA_17SM75_U32x4_LDSM_NENSA_21SM90_TMA_STORE_IM2COLES1E_NSA_17SM90_U32x4_STSM_NENSA_39AutoVectorizingCopyWithAssumedAlignmentILi128EEEEEEvvEEEEvNT_6ParamsE --------------------------
	.section	.nv.info._ZN7cutlass13device_kernelINS_4conv6kernel13ConvUniversalINS1_16ConvProblemShapeILNS1_8OperatorE1ELi2EEENS1_10collective14CollectiveConvINS1_47MainloopSm100TmaUmmaWarpSpecializedImplicitGemmILS5_1ELi26ELi2ELi1ELi2EN4cute5tupleIJNSA_1CILi2EEENSC_ILi1EEESE_EEEEENSB_IJNSC_ILi64EEESH_NSB_IJNSC_ILi32EEEEEEEEENS_6half_tESL_NSA_8TiledMMAINSA_8MMA_AtomIJNSA_20SM100_MMA_F16BF16_SSISL_SL_fLi64ELi64ELNSA_4UMMA5MajorE0ELSQ_1ELNSP_7ScaleInE0ELSR_0EEEEEENSA_6LayoutINSB_IJSE_SE_SE_EEENSB_IJNSC_ILi0EEESW_SW_EEEEENSB_IJNSA_10UnderscoreESZ_SZ_EEEEENS7_6detail27Sm100ImplicitGemmTileTraitsINSA_20SM90_TMA_LOAD_IM2COLENSA_14ComposedLayoutINSA_7SwizzleILi2ELi4ELi3EEENSA_18smem_ptr_flag_bitsILi16EEENSU_INSB_IJNSC_ILi8EEESI_EEENSB_IJSI_SE_EEEEEEEvEENS13_INSA_23SM90_TMA_LOAD_MULTICASTENS15_INS16_ILi3ELi4ELi3EEES19_NSU_INSB_IJSH_S1A_EEENSB_IJSE_SH_EEEEEEEvEEEENS_8epilogue10collective18CollectiveEpilogueINS1O_23Sm100TmaWarpSpecializedILi3ELi2ELi16ELb1ELb0EEEJSK_NSB_IJNSU_ISH_SE_EENSU_ISI_SE_EEEEESL_NSB_IJNSB_IJlllEEESE_SW_EEESL_S1X_NS1O_6fusion15FusionCallbacksIS1S_NS1Y_17LinearCombinationISL_fSL_fLNS_15FloatRoundStyleE2EEESK_S1V_JEEENSA_5SM1004TMEM4LOAD26SM100_TMEM_LOAD_16dp256b4xES14_S1E_NSA_17SM75_U32x4_LDSM_NENSA_21SM90_TMA_STORE_IM2COLES1E_NSA_17SM90_U32x4_STSM_NENSA_39AutoVectorizingCopyWithAssumedAlignmentILi128EEEEEEvvEEEEvNT_6ParamsE,"",@"SHT_CUDA_INFO"
	.sectionflags	@""
	.align	4


	//----- nvinfo : EIATTR_CUDA_API_VERSION
	.align		4
        /*0000*/ 	.byte	0x04, 0x37
        /*0002*/ 	.short	(.L_31 - .L_30)
.L_30:
        /*0004*/ 	.word	0x00000082


	//----- nvinfo : EIATTR_KPARAM_INFO
	.align		4
.L_31:
        /*0008*/ 	.byte	0x04, 0x17
        /*000a*/ 	.short	(.L_33 - .L_32)
.L_32:
        /*000c*/ 	.word	0x00000000
        /*0010*/ 	.short	0x0000
        /*0012*/ 	.short	0x0000
        /*0014*/ 	.byte	0x00, 0xf0, 0x01, 0x20


	//----- nvinfo : EIATTR_AT_ENTRY_FRAGMENTS
	.align		4
.L_33:
        /*0018*/ 	.byte	0x04, 0x4f
        /*001a*/ 	.short	(.L_35 - .L_34)


	//   ....[0]....
.L_34:
        /*001c*/ 	.word	0x00000006


	//----- nvinfo : EIATTR_RESERVED_SMEM_USED
	.align		4
.L_35:
        /*0020*/ 	.byte	0x01, 0x41
	.zero		2


	//----- nvinfo : EIATTR_SPARSE_MMA_MASK
	.align		4
        /*0024*/ 	.byte	0x03, 0x50
        /*0026*/ 	.short	0x0000


	//----- nvinfo : EIATTR_TCGEN05_1CTA_USED
	.align		4
        /*0028*/ 	.byte	0x01, 0x51
	.zero		2


	//----- nvinfo : EIATTR_MAXREG_COUNT
	.align		4
        /*002c*/ 	.byte	0x03, 0x1b
        /*002e*/ 	.short	0x00ff


	//----- nvinfo : EIATTR_NUM_BARRIERS
	.align		4
        /*0030*/ 	.byte	0x02, 0x4c
        /*0032*/ 	.byte	0x07
	.zero		1


	//----- nvinfo : EIATTR_EXTERNS
	.align		4
        /*0034*/ 	.byte	0x04, 0x0f
        /*0036*/ 	.short	(.L_37 - .L_36)


	//   ....[0]....
	.align		4
.L_36:
        /*0038*/ 	.word	index@(__assertfail)


	//----- nvinfo : EIATTR_MERCURY_ISA_VERSION
	.align		4
.L_37:
        /*003c*/ 	.byte	0x03, 0x5f
        /*003e*/ 	.short	0x0101


	//----- nvinfo : EIATTR_INT_WARP_WIDE_INSTR_OFFSETS
	.align		4
        /*0040*/ 	.byte	0x04, 0x31
        /*0042*/ 	.short	(.L_39 - .L_38)


	//   ....[0]....
.L_38:
        /*0044*/ 	.word	0x000048d0


	//   ....[1]....
        /*0048*/ 	.word	0x000048f0


	//   ....[2]....
        /*004c*/ 	.word	0x00004920


	//   ....[3]....
        /*0050*/ 	.word	0x000053a0


	//   ....[4]....
        /*0054*/ 	.word	0x00005400


	//   ....[5]....
        /*0058*/ 	.word	0x00005660


	//   ....[6]....
        /*005c*/ 	.word	0x00005670


	//----- nvinfo : EIATTR_COOP_GROUP_MASK_REGIDS
	.align		4
.L_39:
        /*0060*/ 	.byte	0x04, 0x29
        /*0062*/ 	.short	(.L_41 - .L_40)


	//   ....[0]....
.L_40:
        /*0064*/ 	.word	0xffffffff


	//   ....[1]....
        /*0068*/ 	.word	0xffffffff


	//   ....[2]....
        /*006c*/ 	.word	0xffffffff


	//   ....[3]....
        /*0070*/ 	.word	0xffffffff


	//   ....[4]....
        /*0074*/ 	.word	0xffffffff


	//   ....[5]....
        /*0078*/ 	.word	0xffffffff


	//   ....[6]....
        /*007c*/ 	.word	0xffffffff


	//   ....[7]....
        /*0080*/ 	.word	0xffffffff


	//   ....[8]....
        /*0084*/ 	.word	0xffffffff


	//   ....[9]....
        /*0088*/ 	.word	0xffffffff


	//   ....[10]....
        /*008c*/ 	.word	0xffffffff


	//   ....[11]....
        /*0090*/ 	.word	0xffffffff


	//   ....[12]....
        /*0094*/ 	.word	0xffffffff


	//----- nvinfo : EIATTR_COOP_GROUP_INSTR_OFFSETS
	.align		4
.L_41:
        /*0098*/ 	.byte	0x04, 0x28
        /*009a*/ 	.short	(.L_43 - .L_42)


	//   ....[0]....
.L_42:
        /*009c*/ 	.word	0x000000a0


	//   ....[1]....
        /*00a0*/ 	.word	0x000004e0


	//   ....[2]....
        /*00a4*/ 	.word	0x00000960


	//   ....[3]....
        /*00a8*/ 	.word	0x00000ae0


	//   ....[4]....
        /*00ac*/ 	.word	0x00000be0


	//   ....[5]....
        /*00b0*/ 	.word	0x00000d30


	//   ....[6]....
        /*00b4*/ 	.word	0x00000f30


	//   ....[7]....
        /*00b8*/ 	.word	0x000025d0


	//   ....[8]....
        /*00bc*/ 	.word	0x00003d10


	//   ....[9]....
        /*00c0*/ 	.word	0x00003f20


	//   ....[10]....
        /*00c4*/ 	.word	0x00003f50


	//   ....[11]....
        /*00c8*/ 	.word	0x000047b0


	//   ....[12]....
        /*00cc*/ 	.word	0x000049f0


	//----- nvinfo : EIATTR_VRC_CTA_INIT_COUNT
	.align		4
.L_43:
        /*00d0*/ 	.byte	0x02, 0x4a
        /*00d2*/ 	.byte	0x80
	.zero		1


	//----- nvinfo : EIATTR_SYSCALL_OFFSETS
	.align		4
        /*00d4*/ 	.byte	0x04, 0x46
        /*00d6*/ 	.short	(.L_45 - .L_44)


	//   ....[0]....
.L_44:
        /*00d8*/ 	.word	0x00006360


	//   ....[1]....
        /*00dc*/ 	.word	0x00006450


	//   ....[2]....
        /*00e0*/ 	.word	0x00006ca0


	//   ....[3]....
        /*00e4*/ 	.word	0x00007600


	//----- nvinfo : EIATTR_MBARRIER_INSTR_OFFSETS
	.align		4
.L_45:
        /*00e8*/ 	.byte	0x04, 0x39
        /*00ea*/ 	.short	(.L_47 - .L_46)


	//   ....[0]....
.L_46:
        /*00ec*/ 	.word	0x00000600
        /*00f0*/ 	.word	0x000000ff
        /*00f4*/ 	.word	0x00000000
        /*00f8*/ 	.short	0x0100
        /*00fa*/ 	.byte	0x07
	.zero		1


	//   ....[1]....
        /*00fc*/ 	.word	0x00000610
        /*0100*/ 	.word	0x000000ff
        /*0104*/ 	.word	0x000000d0
        /*0108*/ 	.short	0x0100
        /*010a*/ 	.byte	0x07
	.zero		1


	//   ....[2]....
        /*010c*/ 	.word	0x00000620
        /*0110*/ 	.word	0x000000ff
        /*0114*/ 	.word	0x00000008
        /*0118*/ 	.short	0x0100
        /*011a*/ 	.byte	0x07
	.zero		1


	//   ....[3]....
        /*011c*/ 	.word	0x00000630
        /*0120*/ 	.word	0x000000ff
        /*0124*/ 	.word	0x000000d8
        /*0128*/ 	.short	0x0100
        /*012a*/ 	.byte	0x07
	.zero		1


	//   ....[4]....
        /*012c*/ 	.word	0x00000640
        /*0130*/ 	.word	0x000000ff
        /*0134*/ 	.word	0x00000010
        /*0138*/ 	.short	0x0100
        /*013a*/ 	.byte	0x07
	.zero		1


	//   ....[5]....
        /*013c*/ 	.word	0x00000650
        /*0140*/ 	.word	0x000000ff
        /*0144*/ 	.word	0x000000e0
        /*0148*/ 	.short	0x0100
        /*014a*/ 	.byte	0x07
	.zero		1


	//   ....[6]....
        /*014c*/ 	.word	0x00000660
        /*0150*/ 	.word	0x000000ff
        /*0154*/ 	.word	0x00000018
        /*0158*/ 	.short	0x0100
        /*015a*/ 	.byte	0x07
	.zero		1


	//   ....[7]....
        /*015c*/ 	.word	0x00000670
        /*0160*/ 	.word	0x000000ff
        /*0164*/ 	.word	0x000000e8
        /*0168*/ 	.short	0x0100
        /*016a*/ 	.byte	0x07
	.zero		1


	//   ....[8]....
        /*016c*/ 	.word	0x00000680
        /*0170*/ 	.word	0x000000ff
        /*0174*/ 	.word	0x00000020
        /*0178*/ 	.short	0x0100
        /*017a*/ 	.byte	0x07
	.zero		1


	//   ....[9]....
        /*017c*/ 	.word	0x00000690
        /*0180*/ 	.word	0x000000ff
        /*0184*/ 	.word	0x000000f0
        /*0188*/ 	.short	0x0100
        /*018a*/ 	.byte	0x07
	.zero		1


	//   ....[10]....
        /*018c*/ 	.word	0x000006a0
        /*0190*/ 	.word	0x000000ff
        /*0194*/ 	.word	0x00000028
        /*0198*/ 	.short	0x0100
        /*019a*/ 	.byte	0x07
	.zero		1


	//   ....[11]....
        /*019c*/ 	.word	0x000006b0
        /*01a0*/ 	.word	0x000000ff
        /*01a4*/ 	.word	0x000000f8
        /*01a8*/ 	.short	0x0100
        /*01aa*/ 	.byte	0x07
	.zero		1


	//   ....[12]....
        /*01ac*/ 	.word	0x000006c0
        /*01b0*/ 	.word	0x000000ff
        /*01b4*/ 	.word	0x00000030
        /*01b8*/ 	.short	0x0100
        /*01ba*/ 	.byte	0x07
	.zero		1


	//   ....[13]....
        /*01bc*/ 	.word	0x000006d0
        /*01c0*/ 	.word	0x000000ff
        /*01c4*/ 	.word	0x00000100
        /*01c8*/ 	.short	0x0100
        /*01ca*/ 	.byte	0x07
	.zero		1


	//   ....[14]....
        /*01cc*/ 	.word	0x000006e0
        /*01d0*/ 	.word	0x000000ff
        /*01d4*/ 	.word	0x00000038
        /*01d8*/ 	.short	0x0100
        /*01da*/ 	.byte	0x07
	.zero		1


	//   ....[15]....
        /*01dc*/ 	.word	0x000006f0
        /*01e0*/ 	.word	0x000000ff
        /*01e4*/ 	.word	0x00000108
        /*01e8*/ 	.short	0x0100
        /*01ea*/ 	.byte	0x07
	.zero		1


	//   ....[16]....
        /*01ec*/ 	.word	0x00000700
        /*01f0*/ 	.word	0x000000ff
        /*01f4*/ 	.word	0x00000040
        /*01f8*/ 	.short	0x0100
        /*01fa*/ 	.byte	0x07
	.zero		1


	//   ....[17]....
        /*01fc*/ 	.word	0x00000710
        /*0200*/ 	.word	0x000000ff
        /*0204*/ 	.word	0x00000110
        /*0208*/ 	.short	0x0100
        /*020a*/ 	.byte	0x07
	.zero		1


	//   ....[18]....
        /*020c*/ 	.word	0x00000720
        /*0210*/ 	.word	0x000000ff
        /*0214*/ 	.word	0x00000048
        /*0218*/ 	.short	0x0100
        /*021a*/ 	.byte	0x07
	.zero		1


	//   ....[19]....
        /*021c*/ 	.word	0x00000730
        /*0220*/ 	.word	0x000000ff
        /*0224*/ 	.word	0x00000118
        /*0228*/ 	.short	0x0100
        /*022a*/ 	.byte	0x07
	.zero		1


	//   ....[20]....
        /*022c*/ 	.word	0x00000740
        /*0230*/ 	.word	0x000000ff
        /*0234*/ 	.word	0x00000050
        /*0238*/ 	.short	0x0100
        /*023a*/ 	.byte	0x07
	.zero		1


	//   ....[21]....
        /*023c*/ 	.word	0x00000750
        /*0240*/ 	.word	0x000000ff
        /*0244*/ 	.word	0x00000120
        /*0248*/ 	.short	0x0100
        /*024a*/ 	.byte	0x07
	.zero		1


	//   ....[22]....
        /*024c*/ 	.word	0x00000760
        /*0250*/ 	.word	0x000000ff
        /*0254*/ 	.word	0x00000058
        /*0258*/ 	.short	0x0100
        /*025a*/ 	.byte	0x07
	.zero		1


	//   ....[23]....
        /*025c*/ 	.word	0x00000770
        /*0260*/ 	.word	0x000000ff
        /*0264*/ 	.word	0x00000128
        /*0268*/ 	.short	0x0100
        /*026a*/ 	.byte	0x07
	.zero		1


	//   ....[24]....
        /*026c*/ 	.word	0x00000780
        /*0270*/ 	.word	0x000000ff
        /*0274*/ 	.word	0x00000060
        /*0278*/ 	.short	0x0100
        /*027a*/ 	.byte	0x07
	.zero		1


	//   ....[25]....
        /*027c*/ 	.word	0x00000790
        /*0280*/ 	.word	0x000000ff
        /*0284*/ 	.word	0x00000130
        /*0288*/ 	.short	0x0100
        /*028a*/ 	.byte	0x07
	.zero		1


	//   ....[26]....
        /*028c*/ 	.word	0x000007a0
        /*0290*/ 	.word	0x000000ff
        /*0294*/ 	.word	0x00000068
        /*0298*/ 	.short	0x0100
        /*029a*/ 	.byte	0x07
	.zero		1


	//   ....[27]....
        /*029c*/ 	.word	0x000007b0
        /*02a0*/ 	.word	0x000000ff
        /*02a4*/ 	.word	0x00000138
        /*02a8*/ 	.short	0x0100
        /*02aa*/ 	.byte	0x07
	.zero		1


	//   ....[28]....
        /*02ac*/ 	.word	0x000007c0
        /*02b0*/ 	.word	0x000000ff
        /*02b4*/ 	.word	0x00000070
        /*02b8*/ 	.short	0x0100
        /*02ba*/ 	.byte	0x07
	.zero		1


	//   ....[29]....
        /*02bc*/ 	.word	0x000007d0
        /*02c0*/ 	.word	0x000000ff
        /*02c4*/ 	.word	0x00000140
        /*02c8*/ 	.short	0x0100
        /*02ca*/ 	.byte	0x07
	.zero		1


	//   ....[30]....
        /*02cc*/ 	.word	0x000007e0
        /*02d0*/ 	.word	0x000000ff
        /*02d4*/ 	.word	0x00000078
        /*02d8*/ 	.short	0x0100
        /*02da*/ 	.byte	0x07
	.zero		1


	//   ....[31]....
        /*02dc*/ 	.word	0x000007f0
        /*02e0*/ 	.word	0x000000ff
        /*02e4*/ 	.word	0x00000148
        /*02e8*/ 	.short	0x0100
        /*02ea*/ 	.byte	0x07
	.zero		1


	//   ....[32]....
        /*02ec*/ 	.word	0x00000800
        /*02f0*/ 	.word	0x000000ff
        /*02f4*/ 	.word	0x00000080
        /*02f8*/ 	.short	0x0100
        /*02fa*/ 	.byte	0x07
	.zero		1


	//   ....[33]....
        /*02fc*/ 	.word	0x00000810
        /*0300*/ 	.word	0x000000ff
        /*0304*/ 	.word	0x00000150
        /*0308*/ 	.short	0x0100
        /*030a*/ 	.byte	0x07
	.zero		1


	//   ....[34]....
        /*030c*/ 	.word	0x00000820
        /*0310*/ 	.word	0x000000ff
        /*0314*/ 	.word	0x00000088
        /*0318*/ 	.short	0x0100
        /*031a*/ 	.byte	0x07
	.zero		1


	//   ....[35]....
        /*031c*/ 	.word	0x00000830
        /*0320*/ 	.word	0x000000ff
        /*0324*/ 	.word	0x00000158
        /*0328*/ 	.short	0x0100
        /*032a*/ 	.byte	0x07
	.zero		1


	//   ....[36]....
        /*032c*/ 	.word	0x00000840
        /*0330*/ 	.word	0x000000ff
        /*0334*/ 	.word	0x00000090
        /*0338*/ 	.short	0x0100
        /*033a*/ 	.byte	0x07
	.zero		1


	//   ....[37]....
        /*033c*/ 	.word	0x00000850
        /*0340*/ 	.word	0x000000ff
        /*0344*/ 	.word	0x00000160
        /*0348*/ 	.short	0x0100
        /*034a*/ 	.byte	0x07
	.zero		1


	//   ....[38]....
        /*034c*/ 	.word	0x00000860
        /*0350*/ 	.word	0x000000ff
        /*0354*/ 	.word	0x00000098
        /*0358*/ 	.short	0x0100
        /*035a*/ 	.byte	0x07
	.zero		1


	//   ....[39]....
        /*035c*/ 	.word	0x00000870
        /*0360*/ 	.word	0x000000ff
        /*0364*/ 	.word	0x00000168
        /*0368*/ 	.short	0x0100
        /*036a*/ 	.byte	0x07
	.zero		1


	//   ....[40]....
        /*036c*/ 	.word	0x00000880
        /*0370*/ 	.word	0x000000ff
        /*0374*/ 	.word	0x000000a0
        /*0378*/ 	.short	0x0100
        /*037a*/ 	.byte	0x07
	.zero		1


	//   ....[41]....
        /*037c*/ 	.word	0x00000890
        /*0380*/ 	.word	0x000000ff
        /*0384*/ 	.word	0x00000170
        /*0388*/ 	.short	0x0100
        /*038a*/ 	.byte	0x07
	.zero		1


	//   ....[42]....
        /*038c*/ 	.word	0x000008a0
        /*0390*/ 	.word	0x000000ff
        /*0394*/ 	.word	0x000000a8
        /*0398*/ 	.short	0x0100
        /*039a*/ 	.byte	0x07
	.zero		1


	//   ....[43]....
        /*039c*/ 	.word	0x000008b0
        /*03a0*/ 	.word	0x000000ff
        /*03a4*/ 	.word	0x00000178
        /*03a8*/ 	.short	0x0100
        /*03aa*/ 	.byte	0x07
	.zero		1


	//   ....[44]....
        /*03ac*/ 	.word	0x000008c0
        /*03b0*/ 	.word	0x000000ff
        /*03b4*/ 	.word	0x000000b0
        /*03b8*/ 	.short	0x0100
        /*03ba*/ 	.byte	0x07
	.zero		1


	//   ....[45]....
        /*03bc*/ 	.word	0x000008d0
        /*03c0*/ 	.word	0x000000ff
        /*03c4*/ 	.word	0x00000180
        /*03c8*/ 	.short	0x0100
        /*03ca*/ 	.byte	0x07
	.zero		1


	//   ....[46]....
        /*03cc*/ 	.word	0x000008e0
        /*03d0*/ 	.word	0x000000ff
        /*03d4*/ 	.word	0x000000b8
        /*03d8*/ 	.short	0x0100
        /*03da*/ 	.byte	0x07
	.zero		1


	//   ....[47]....
        /*03dc*/ 	.word	0x000008f0
        /*03e0*/ 	.word	0x000000ff
        /*03e4*/ 	.word	0x00000188
        /*03e8*/ 	.short	0x0100
        /*03ea*/ 	.byte	0x07
	.zero		1


	//   ....[48]....
        /*03ec*/ 	.word	0x00000900
        /*03f0*/ 	.word	0x000000ff
        /*03f4*/ 	.word	0x000000c0
        /*03f8*/ 	.short	0x0100
        /*03fa*/ 	.byte	0x07
	.zero		1


	//   ....[49]....
        /*03fc*/ 	.word	0x00000910
        /*0400*/ 	.word	0x000000ff
        /*0404*/ 	.word	0x00000190
        /*0408*/ 	.short	0x0100
        /*040a*/ 	.byte	0x07
	.zero		1


	//   ....[50]....
        /*040c*/ 	.word	0x00000920
        /*0410*/ 	.word	0x000000ff
        /*0414*/ 	.word	0x000000c8
        /*0418*/ 	.short	0x0100
        /*041a*/ 	.byte	0x07
	.zero		1


	//   ....[51]....
        /*041c*/ 	.word	0x00000930
        /*0420*/ 	.word	0x000000ff
        /*0424*/ 	.word	0x00000198
        /*0428*/ 	.short	0x0100
        /*042a*/ 	.byte	0x07
	.zero		1


	//   ....[52]....
        /*042c*/ 	.word	0x00000a70
        /*0430*/ 	.word	0x000000ff
        /*0434*/ 	.word	0x000001a0
        /*0438*/ 	.short	0x0100
        /*043a*/ 	.byte	0x07
	.zero		1


	//   ....[53]....
        /*043c*/ 	.word	0x00000a80
        /*0440*/ 	.word	0x000000ff
        /*0444*/ 	.word	0x000001b8
        /*0448*/ 	.short	0x0100
        /*044a*/ 	.byte	0x07
	.zero		1


	//   ....[54]....
        /*044c*/ 	.word	0x00000a90
        /*0450*/ 	.word	0x000000ff
        /*0454*/ 	.word	0x000001a8
        /*0458*/ 	.short	0x0100
        /*045a*/ 	.byte	0x07
	.zero		1


	//   ....[55]....
        /*045c*/ 	.word	0x00000aa0
        /*0460*/ 	.word	0x000000ff
        /*0464*/ 	.word	0x000001c0
        /*0468*/ 	.short	0x0100
        /*046a*/ 	.byte	0x07
	.zero		1


	//   ....[56]....
        /*046c*/ 	.word	0x00000ab0
        /*0470*/ 	.word	0x000000ff
        /*0474*/ 	.word	0x000001b0
        /*0478*/ 	.short	0x0100
        /*047a*/ 	.byte	0x07
	.zero		1


	//   ....[57]....
        /*047c*/ 	.word	0x00000ac0
        /*0480*/ 	.word	0x000000ff
        /*0484*/ 	.word	0x000001c8
        /*0488*/ 	.short	0x0100
        /*048a*/ 	.byte	0x07
	.zero		1


	//   ....[58]....
        /*048c*/ 	.word	0x00000bb0
        /*0490*/ 	.word	0x000000ff
        /*0494*/ 	.word	0x000001d0
        /*0498*/ 	.short	0x0100
        /*049a*/ 	.byte	0x06
	.zero		1


	//   ....[59]....
        /*049c*/ 	.word	0x00000bc0
        /*04a0*/ 	.word	0x000000ff
        /*04a4*/ 	.word	0x000001d8
        /*04a8*/ 	.short	0x0100
        /*04aa*/ 	.byte	0x06
	.zero		1


	//   ....[60]....
        /*04ac*/ 	.word	0x00000d00
        /*04b0*/ 	.word	0x000000ff
        /*04b4*/ 	.word	0x000001e0
        /*04b8*/ 	.short	0x0100
        /*04ba*/ 	.byte	0x06
	.zero		1


	//   ....[61]....
        /*04bc*/ 	.word	0x00000d10
        /*04c0*/ 	.word	0x000000ff
        /*04c4*/ 	.word	0x000001e8
        /*04c8*/ 	.short	0x0100
        /*04ca*/ 	.byte	0x06
	.zero		1


	//   ....[62]....
        /*04cc*/ 	.word	0x00000e40
        /*04d0*/ 	.word	0x000000ff
        /*04d4*/ 	.word	0x000001f0
        /*04d8*/ 	.short	0x0100
        /*04da*/ 	.byte	0x07
	.zero		1


	//   ....[63]....
        /*04dc*/ 	.word	0x00000e50
        /*04e0*/ 	.word	0x000000ff
        /*04e4*/ 	.word	0x00000200
        /*04e8*/ 	.short	0x0100
        /*04ea*/ 	.byte	0x07
	.zero		1


	//   ....[64]....
        /*04ec*/ 	.word	0x00000e60
        /*04f0*/ 	.word	0x000000ff
        /*04f4*/ 	.word	0x000001f8
        /*04f8*/ 	.short	0x0100
        /*04fa*/ 	.byte	0x07
	.zero		1


	//   ....[65]....
        /*04fc*/ 	.word	0x00000e70
        /*0500*/ 	.word	0x000000ff
        /*0504*/ 	.word	0x00000208
        /*0508*/ 	.short	0x0100
        /*050a*/ 	.byte	0x07
	.zero		1


	//   ....[66]....
        /*050c*/ 	.word	0x00001940
        /*0510*/ 	.word	0x000000ff
        /*0514*/ 	.word	0x000000d0
        /*0518*/ 	.short	0x010a
        /*051a*/ 	.byte	0x04
	.zero		1


	//   ....[67]....
        /*051c*/ 	.word	0x00001bf0
        /*0520*/ 	.word	0x000000ff
        /*0524*/ 	.word	0x000000d0
        /*0528*/ 	.short	0x010a
        /*052a*/ 	.byte	0x09
	.zero		1


	//   ....[68]....
        /*052c*/ 	.word	0x00001d80
        /*0530*/ 	.word	0x000000ff
        /*0534*/ 	.word	0x000000d0
        /*0538*/ 	.short	0x010a
        /*053a*/ 	.byte	0x08
	.zero		1


	//   ....[69]....
        /*053c*/ 	.word	0x00001f70
        /*0540*/ 	.word	0x000000ff
        /*0544*/ 	.word	0x000001d8
        /*0548*/ 	.short	0x0101
        /*054a*/ 	.byte	0x1e
	.zero		1


	//   ....[70]....
        /*054c*/ 	.word	0x00001f90
        /*0550*/ 	.word	0x000000ff
        /*0554*/ 	.word	0x000000d0
        /*0558*/ 	.short	0x010a
        /*055a*/ 	.byte	0x04
	.zero		1


	//   ....[71]....
        /*055c*/ 	.word	0x00002220
        /*0560*/ 	.word	0x000000ff
        /*0564*/ 	.word	0x000000d0
        /*0568*/ 	.short	0x010a
        /*056a*/ 	.byte	0x09
	.zero		1


	//   ....[72]....
        /*056c*/ 	.word	0x000023b0
        /*0570*/ 	.word	0x000000ff
        /*0574*/ 	.word	0x000000d0
        /*0578*/ 	.short	0x010a
        /*057a*/ 	.byte	0x08
	.zero		1


	//   ....[73]....
        /*057c*/ 	.word	0x000025e0
        /*0580*/ 	.word	0x000000ff
        /*0584*/ 	.word	0x000001e0
        /*0588*/ 	.short	0x010a
        /*058a*/ 	.byte	0x1e
	.zero		1


	//   ....[74]....
        /*058c*/ 	.word	0x000026a0
        /*0590*/ 	.word	0x000000ff
        /*0594*/ 	.word	0x00000000
        /*0598*/ 	.short	0x0101
        /*059a*/ 	.byte	0x04
	.zero		1


	//   ....[75]....
        /*059c*/ 	.word	0x00002b90
        /*05a0*/ 	.word	0x000000ff
        /*05a4*/ 	.word	0x00000000
        /*05a8*/ 	.short	0x010a
        /*05aa*/ 	.byte	0x04
	.zero		1


	//   ....[76]....
        /*05ac*/ 	.word	0x00002c20
        /*05b0*/ 	.word	0x000000ff
        /*05b4*/ 	.word	0x00000000
        /*05b8*/ 	.short	0x010a
        /*05ba*/ 	.byte	0x04
	.zero		1


	//   ....[77]....
        /*05bc*/ 	.word	0x00002cb0
        /*05c0*/ 	.word	0x000000ff
        /*05c4*/ 	.word	0x00000000
        /*05c8*/ 	.short	0x010a
        /*05ca*/ 	.byte	0x04
	.zero		1


	//   ....[78]....
        /*05cc*/ 	.word	0x00002d40
        /*05d0*/ 	.word	0x000000ff
        /*05d4*/ 	.word	0x00000000
        /*05d8*/ 	.short	0x010a
        /*05da*/ 	.byte	0x04
	.zero		1


	//   ....[79]....
        /*05dc*/ 	.word	0x00002dd0
        /*05e0*/ 	.word	0x000000ff
        /*05e4*/ 	.word	0x00000000
        /*05e8*/ 	.short	0x010a
        /*05ea*/ 	.byte	0x04
	.zero		1


	//   ....[80]....
        /*05ec*/ 	.word	0x00002e60
        /*05f0*/ 	.word	0x000000ff
        /*05f4*/ 	.word	0x00000000
        /*05f8*/ 	.short	0x010a
        /*05fa*/ 	.byte	0x04
	.zero		1


	//   ....[81]....
        /*05fc*/ 	.word	0x00002ef0
        /*0600*/ 	.word	0x000000ff
        /*0604*/ 	.word	0x00000000
        /*0608*/ 	.short	0x010a
        /*060a*/ 	.byte	0x04
	.zero		1


	//   ....[82]....
        /*060c*/ 	.word	0x00002f80
        /*0610*/ 	.word	0x000000ff
        /*0614*/ 	.word	0x00000000
        /*0618*/ 	.short	0x010a
        /*061a*/ 	.byte	0x04
	.zero		1


	//   ....[83]....
        /*061c*/ 	.word	0x00003010
        /*0620*/ 	.word	0x000000ff
        /*0624*/ 	.word	0x00000000
        /*0628*/ 	.short	0x010a
        /*062a*/ 	.byte	0x04
	.zero		1


	//   ....[84]....
        /*062c*/ 	.word	0x000030a0
        /*0630*/ 	.word	0x000000ff
        /*0634*/ 	.word	0x00000000
        /*0638*/ 	.short	0x010a
        /*063a*/ 	.byte	0x04
	.zero		1


	//   ....[85]....
        /*063c*/ 	.word	0x00003130
        /*0640*/ 	.word	0x000000ff
        /*0644*/ 	.word	0x00000000
        /*0648*/ 	.short	0x010a
        /*064a*/ 	.byte	0x04
	.zero		1


	//   ....[86]....
        /*064c*/ 	.word	0x000031c0
        /*0650*/ 	.word	0x000000ff
        /*0654*/ 	.word	0x00000000
        /*0658*/ 	.short	0x010a
        /*065a*/ 	.byte	0x04
	.zero		1


	//   ....[87]....
        /*065c*/ 	.word	0x00003250
        /*0660*/ 	.word	0x000000ff
        /*0664*/ 	.word	0x00000000
        /*0668*/ 	.short	0x010a
        /*066a*/ 	.byte	0x04
	.zero		1


	//   ....[88]....
        /*066c*/ 	.word	0x000032e0
        /*0670*/ 	.word	0x000000ff
        /*0674*/ 	.word	0x00000000
        /*0678*/ 	.short	0x010a
        /*067a*/ 	.byte	0x04
	.zero		1


	//   ....[89]....
        /*067c*/ 	.word	0x00003370
        /*0680*/ 	.word	0x000000ff
        /*0684*/ 	.word	0x00000000
        /*0688*/ 	.short	0x010a
        /*068a*/ 	.byte	0x04
	.zero		1


	//   ....[90]....
        /*068c*/ 	.word	0x00003400
        /*0690*/ 	.word	0x000000ff
        /*0694*/ 	.word	0x00000000
        /*0698*/ 	.short	0x010a
        /*069a*/ 	.byte	0x04
	.zero		1


	//   ....[91]....
        /*069c*/ 	.word	0x00003490
        /*06a0*/ 	.word	0x000000ff
        /*06a4*/ 	.word	0x00000000
        /*06a8*/ 	.short	0x010a
        /*06aa*/ 	.byte	0x04
	.zero		1


	//   ....[92]....
        /*06ac*/ 	.word	0x00003520
        /*06b0*/ 	.word	0x000000ff
        /*06b4*/ 	.word	0x00000000
        /*06b8*/ 	.short	0x010a
        /*06ba*/ 	.byte	0x04
	.zero		1


	//   ....[93]....
        /*06bc*/ 	.word	0x000035b0
        /*06c0*/ 	.word	0x000000ff
        /*06c4*/ 	.word	0x00000000
        /*06c8*/ 	.short	0x010a
        /*06ca*/ 	.byte	0x04
	.zero		1


	//   ....[94]....
        /*06cc*/ 	.word	0x00003640
        /*06d0*/ 	.word	0x000000ff
        /*06d4*/ 	.word	0x00000000
        /*06d8*/ 	.short	0x010a
        /*06da*/ 	.byte	0x04
	.zero		1


	//   ....[95]....
        /*06dc*/ 	.word	0x000036d0
        /*06e0*/ 	.word	0x000000ff
        /*06e4*/ 	.word	0x00000000
        /*06e8*/ 	.short	0x010a
        /*06ea*/ 	.byte	0x04
	.zero		1


	//   ....[96]....
        /*06ec*/ 	.word	0x00003760
        /*06f0*/ 	.word	0x000000ff
        /*06f4*/ 	.word	0x00000000
        /*06f8*/ 	.short	0x010a
        /*06fa*/ 	.byte	0x04
	.zero		1


	//   ....[97]....
        /*06fc*/ 	.word	0x000037f0
        /*0700*/ 	.word	0x000000ff
        /*0704*/ 	.word	0x00000000
        /*0708*/ 	.short	0x010a
        /*070a*/ 	.byte	0x04
	.zero		1


	//   ....[98]....
        /*070c*/ 	.word	0x00003880
        /*0710*/ 	.word	0x000000ff
        /*0714*/ 	.word	0x00000000
        /*0718*/ 	.short	0x010a
        /*071a*/ 	.byte	0x04
	.zero		1


	//   ....[99]....
        /*071c*/ 	.word	0x00003910
        /*0720*/ 	.word	0x000000ff
        /*0724*/ 	.word	0x00000000
        /*0728*/ 	.short	0x010a
        /*072a*/ 	.byte	0x04
	.zero		1


	//   ....[100]....
        /*072c*/ 	.word	0x000039b0
        /*0730*/ 	.word	0x00000000
        /*0734*/ 	.word	0x00000000
        /*0738*/ 	.short	0x010a
        /*073a*/ 	.byte	0xff
	.zero		1


	//   ....[101]....
        /*073c*/ 	.word	0x00003ae0
        /*0740*/ 	.word	0x000000ff
        /*0744*/ 	.word	0x000001e8
        /*0748*/ 	.short	0x010a
        /*074a*/ 	.byte	0x2d
	.zero		1


	//   ....[102]....
        /*074c*/ 	.word	0x00003b80
        /*0750*/ 	.word	0x000000ff
        /*0754*/ 	.word	0x000001e0
        /*0758*/ 	.short	0x010a
        /*075a*/ 	.byte	0x2d
	.zero		1


	//   ....[103]....
        /*075c*/ 	.word	0x00003c20
        /*0760*/ 	.word	0x000000ff
        /*0764*/ 	.word	0x00000000
        /*0768*/ 	.short	0x0101
        /*076a*/ 	.byte	0x06
	.zero		1


	//   ....[104]....
        /*076c*/ 	.word	0x00003c60
        /*0770*/ 	.word	0x000000ff
        /*0774*/ 	.word	0x000001e8
        /*0778*/ 	.short	0x0106
        /*077a*/ 	.byte	0x2d
	.zero		1


	//   ....[105]....
        /*077c*/ 	.word	0x00003ca0
        /*0780*/ 	.word	0x00000000
        /*0784*/ 	.word	0x000001e8
        /*0788*/ 	.short	0x010a
        /*078a*/ 	.byte	0xff
	.zero		1


	//   ....[106]....
        /*078c*/ 	.word	0x000041c0
        /*0790*/ 	.word	0x000000ff
        /*0794*/ 	.word	0x000001e0
        /*0798*/ 	.short	0x010a
        /*079a*/ 	.byte	0x06
	.zero		1


	//   ....[107]....
        /*079c*/ 	.word	0x00004270
        /*07a0*/ 	.word	0x000000ff
        /*07a4*/ 	.word	0x00000000
        /*07a8*/ 	.short	0x0101
        /*07aa*/ 	.byte	0x05
	.zero		1


	//   ....[108]....
        /*07ac*/ 	.word	0x00004280
        /*07b0*/ 	.word	0x000000ff
        /*07b4*/ 	.word	0x00000200
        /*07b8*/ 	.short	0x010a
        /*07ba*/ 	.byte	0x08
	.zero		1


	//   ....[109]....
        /*07bc*/ 	.word	0x00004310
        /*07c0*/ 	.word	0x000000ff
        /*07c4*/ 	.word	0x00000000
        /*07c8*/ 	.short	0x010a
        /*07ca*/ 	.byte	0x04
	.zero		1


	//   ....[110]....
        /*07cc*/ 	.word	0x00004380
        /*07d0*/ 	.word	0x000000ff
        /*07d4*/ 	.word	0x00000000
        /*07d8*/ 	.short	0x010a
        /*07da*/ 	.byte	0x07
	.zero		1


	//   ....[111]....
        /*07dc*/ 	.word	0x000044b0
        /*07e0*/ 	.word	0x000000ff
        /*07e4*/ 	.word	0x00000000
        /*07e8*/ 	.short	0x010a
        /*07ea*/ 	.byte	0x04
	.zero		1


	//   ....[112]....
        /*07ec*/ 	.word	0x00004700
        /*07f0*/ 	.word	0x000000ff
        /*07f4*/ 	.word	0x00000000
        /*07f8*/ 	.short	0x010a
        /*07fa*/ 	.byte	0x05
	.zero		1


	//   ....[113]....
        /*07fc*/ 	.word	0x00004790
        /*0800*/ 	.word	0x000000ff
        /*0804*/ 	.word	0x00000000
        /*0808*/ 	.short	0x010a
        /*080a*/ 	.byte	0x07
	.zero		1


	//   ....[114]....
        /*080c*/ 	.word	0x00004c50
        /*0810*/ 	.word	0x000000ff
        /*0814*/ 	.word	0x000001e0
        /*0818*/ 	.short	0x010a
        /*081a*/ 	.byte	0x0f
	.zero		1


	//   ....[115]....
        /*081c*/ 	.word	0x00004cf0
        /*0820*/ 	.word	0x000000ff
        /*0824*/ 	.word	0x00000000
        /*0828*/ 	.short	0x0101
        /*082a*/ 	.byte	0x0e
	.zero		1


	//   ....[116]....
        /*082c*/ 	.word	0x00005010
        /*0830*/ 	.word	0x000000ff
        /*0834*/ 	.word	0x000001d8
        /*0838*/ 	.short	0x010a
        /*083a*/ 	.byte	0x0f
	.zero		1


	//   ....[117]....
        /*083c*/ 	.word	0x00005230
        /*0840*/ 	.word	0x000000ff
        /*0844*/ 	.word	0x000001b8
        /*0848*/ 	.short	0x010a
        /*084a*/ 	.byte	0x13
	.zero		1


	//   ....[118]....
        /*084c*/ 	.word	0x00005540
        /*0850*/ 	.word	0x000000ff
        /*0854*/ 	.word	0x000001a0
        /*0858*/ 	.short	0x010b
        /*085a*/ 	.byte	0x13
	.zero		1


	//   ....[119]....
        /*085c*/ 	.word	0x000055c0
        /*0860*/ 	.word	0x000000ff
        /*0864*/ 	.word	0x00000000
        /*0868*/ 	.short	0x0101
        /*086a*/ 	.byte	0x15
	.zero		1


	//   ....[120]....
        /*086c*/ 	.word	0x000055f0
        /*0870*/ 	.word	0x000000ff
        /*0874*/ 	.word	0x000001b8
        /*0878*/ 	.short	0x010a
        /*087a*/ 	.byte	0x11
	.zero		1


	//   ....[121]....
        /*087c*/ 	.word	0x000057b0
        /*0880*/ 	.word	0x000000ff
        /*0884*/ 	.word	0x000001a0
        /*0888*/ 	.short	0x010b
        /*088a*/ 	.byte	0x11
	.zero		1


	//   ....[122]....
        /*088c*/ 	.word	0x00005820
        /*0890*/ 	.word	0x000000ff
        /*0894*/ 	.word	0x00000000
        /*0898*/ 	.short	0x0101
        /*089a*/ 	.byte	0x14
	.zero		1


	//   ....[123]....
        /*089c*/ 	.word	0x00005870
        /*08a0*/ 	.word	0x000000ff
        /*08a4*/ 	.word	0x00000000
        /*08a8*/ 	.short	0x010a
        /*08aa*/ 	.byte	0x04
	.zero		1


	//   ....[124]....
        /*08ac*/ 	.word	0x00005900
        /*08b0*/ 	.word	0x000000ff
        /*08b4*/ 	.word	0x00000000
        /*08b8*/ 	.short	0x010a
        /*08ba*/ 	.byte	0x04
	.zero		1


	//   ....[125]....
        /*08bc*/ 	.word	0x000059a0
        /*08c0*/ 	.word	0x00000000
        /*08c4*/ 	.word	0x00000000
        /*08c8*/ 	.short	0x010a
        /*08ca*/ 	.byte	0xff
	.zero		1


	//   ....[126]....
        /*08cc*/ 	.word	0x00005d30
        /*08d0*/ 	.word	0x000000ff
        /*08d4*/ 	.word	0x000001e0
        /*08d8*/ 	.short	0x010a
        /*08da*/ 	.byte	0x32
	.zero		1


	//   ....[127]....
        /*08dc*/ 	.word	0x00005e50
        /*08e0*/ 	.word	0x000000ff
        /*08e4*/ 	.word	0x00000000
        /*08e8*/ 	.short	0x0101
        /*08ea*/ 	.byte	0x04
	.zero		1


	//   ....[128]....
        /*08ec*/ 	.word	0x00006890
        /*08f0*/ 	.word	0x00000000
        /*08f4*/ 	.word	0x000001a0
        /*08f8*/ 	.short	0x010a
        /*08fa*/ 	.byte	0xff
	.zero		1


	//   ....[129]....
        /*08fc*/ 	.word	0x00006910
        /*0900*/ 	.word	0x00000054
        /*0904*/ 	.word	0x000001f0
        /*0908*/ 	.short	0x010a
        /*090a*/ 	.byte	0xff
	.zero		1


	//   ....[130]....
        /*090c*/ 	.word	0x000069f0
        /*0910*/ 	.word	0x00000000
        /*0914*/ 	.word	0x000001a0
        /*0918*/ 	.short	0x010a
        /*091a*/ 	.byte	0xff
	.zero		1


	//   ....[131]....
        /*091c*/ 	.word	0x00006b80
        /*0920*/ 	.word	0x00000054
        /*0924*/ 	.word	0x000001f0
        /*0928*/ 	.short	0x010a
        /*092a*/ 	.byte	0xff
	.zero		1


	//   ....[132]....
        /*092c*/ 	.word	0x00007360
        /*0930*/ 	.word	0x00000000
        /*0934*/ 	.word	0x00000000
        /*0938*/ 	.short	0x0101
        /*093a*/ 	.byte	0xff
	.zero		1


	//   ....[133]....
        /*093c*/ 	.word	0x00007370
        /*0940*/ 	.word	0x00000003
        /*0944*/ 	.word	0x000001a0
        /*0948*/ 	.short	0x010a
        /*094a*/ 	.byte	0xff
	.zero		1


	//   ....[134]....
        /*094c*/ 	.word	0x00007430
        /*0950*/ 	.word	0x00000003
        /*0954*/ 	.word	0x000001a0
        /*0958*/ 	.short	0x010a
        /*095a*/ 	.byte	0xff
	.zero		1


	//   ....[135]....
        /*095c*/ 	.word	0x00007790
        /*0960*/ 	.word	0x000000ff
        /*0964*/ 	.word	0x00000000
        /*0968*/ 	.short	0x0101
        /*096a*/ 	.byte	0x05
	.zero		1


	//   ....[136]....
        /*096c*/ 	.word	0x00007d30
        /*0970*/ 	.word	0x00000002
        /*0974*/ 	.word	0x00000000
        /*0978*/ 	.short	0x0101
        /*097a*/ 	.byte	0xff
	.zero		1


	//   ....[137]....
        /*097c*/ 	.word	0x00007f70
        /*0980*/ 	.word	0x000000ff
        /*0984*/ 	.word	0x00000000
        /*0988*/ 	.short	0x0101
        /*098a*/ 	.byte	0x04
	.zero		1


	//   ....[138]....
        /*098c*/ 	.word	0x00007fa0
        /*0990*/ 	.word	0x00000002
        /*0994*/ 	.word	0x000000d0
        /*0998*/ 	.short	0x010a
        /*099a*/ 	.byte	0xff
	.zero		1


	//   ....[139]....
        /*099c*/ 	.word	0x00008000
        /*09a0*/ 	.word	0x00000002
        /*09a4*/ 	.word	0x000000d0
        /*09a8*/ 	.short	0x010a
        /*09aa*/ 	.byte	0xff
	.zero		1


	//   ....[140]....
        /*09ac*/ 	.word	0x00008060
        /*09b0*/ 	.word	0x00000002
        /*09b4*/ 	.word	0x000001e0
        /*09b8*/ 	.short	0x010a
        /*09ba*/ 	.byte	0xff
	.zero		1


	//   ....[141]....
        /*09bc*/ 	.word	0x000080c0
        /*09c0*/ 	.word	0x00000000
        /*09c4*/ 	.word	0x00000000
        /*09c8*/ 	.short	0x010a
        /*09ca*/ 	.byte	0xff
	.zero		1


	//   ....[142]....
        /*09cc*/ 	.word	0x00008120
        /*09d0*/ 	.word	0x00000000
        /*09d4*/ 	.word	0x00000000
        /*09d8*/ 	.short	0x010a
        /*09da*/ 	.byte	0xff
	.zero		1


	//   ....[143]....
        /*09dc*/ 	.word	0x00008180
        /*09e0*/ 	.word	0x00000000
        /*09e4*/ 	.word	0x00000000
        /*09e8*/ 	.short	0x010a
        /*09ea*/ 	.byte	0xff
	.zero		1


	//   ....[144]....
        /*09ec*/ 	.word	0x000081e0
        /*09f0*/ 	.word	0x00000000
        /*09f4*/ 	.word	0x00000000
        /*09f8*/ 	.short	0x010a
        /*09fa*/ 	.byte	0xff
	.zero		1


	//   ....[145]....
        /*09fc*/ 	.word	0x00008240
        /*0a00*/ 	.word	0x00000000
        /*0a04*/ 	.word	0x00000000
        /*0a08*/ 	.short	0x010a
        /*0a0a*/ 	.byte	0xff
	.zero		1


	//   ....[146]....
        /*0a0c*/ 	.word	0x000082a0
        /*0a10*/ 	.word	0x00000000
        /*0a14*/ 	.word	0x00000000
        /*0a18*/ 	.short	0x010a
        /*0a1a*/ 	.byte	0xff
	.zero		1


	//   ....[147]....
        /*0a1c*/ 	.word	0x00008300
        /*0a20*/ 	.word	0x00000000
        /*0a24*/ 	.word	0x00000000
        /*0a28*/ 	.short	0x010a
        /*0a2a*/ 	.byte	0xff
	.zero		1


	//   ....[148]....
        /*0a2c*/ 	.word	0x00008360
        /*0a30*/ 	.word	0x00000000
        /*0a34*/ 	.word	0x00000000
        /*0a38*/ 	.short	0x010a
        /*0a3a*/ 	.byte	0xff
	.zero		1


	//   ....[149]....
        /*0a3c*/ 	.word	0x000083c0
        /*0a40*/ 	.word	0x00000000
        /*0a44*/ 	.word	0x00000000
        /*0a48*/ 	.short	0x010a
        /*0a4a*/ 	.byte	0xff
	.zero		1


	//   ....[150]....
        /*0a4c*/ 	.word	0x00008420
        /*0a50*/ 	.word	0x00000000
        /*0a54*/ 	.word	0x00000000
        /*0a58*/ 	.short	0x010a
        /*0a5a*/ 	.byte	0xff
	.zero		1


	//   ....[151]....
        /*0a5c*/ 	.word	0x00008480
        /*0a60*/ 	.word	0x00000000
        /*0a64*/ 	.word	0x00000000
        /*0a68*/ 	.short	0x010a
        /*0a6a*/ 	.byte	0xff
	.zero		1


	//   ....[152]....
        /*0a6c*/ 	.word	0x000084e0
        /*0a70*/ 	.word	0x00000000
        /*0a74*/ 	.word	0x00000000
        /*0a78*/ 	.short	0x010a
        /*0a7a*/ 	.byte	0xff
	.zero		1


	//   ....[153]....
        /*0a7c*/ 	.word	0x00008540
        /*0a80*/ 	.word	0x00000000
        /*0a84*/ 	.word	0x00000000
        /*0a88*/ 	.short	0x010a
        /*0a8a*/ 	.byte	0xff
	.zero		1


	//   ....[154]....
        /*0a8c*/ 	.word	0x000085a0
        /*0a90*/ 	.word	0x00000000
        /*0a94*/ 	.word	0x00000000
        /*0a98*/ 	.short	0x010a
        /*0a9a*/ 	.byte	0xff
	.zero		1


	//   ....[155]....
        /*0a9c*/ 	.word	0x00008600
        /*0aa0*/ 	.word	0x00000000
        /*0aa4*/ 	.word	0x00000000
        /*0aa8*/ 	.short	0x010a
        /*0aaa*/ 	.byte	0xff
	.zero		1


	//   ....[156]....
        /*0aac*/ 	.word	0x00008660
        /*0ab0*/ 	.word	0x00000000
        /*0ab4*/ 	.word	0x00000000
        /*0ab8*/ 	.short	0x010a
        /*0aba*/ 	.byte	0xff
	.zero		1


	//   ....[157]....
        /*0abc*/ 	.word	0x000086c0
        /*0ac0*/ 	.word	0x00000000
        /*0ac4*/ 	.word	0x00000000
        /*0ac8*/ 	.short	0x010a
        /*0aca*/ 	.byte	0xff
	.zero		1


	//   ....[158]....
        /*0acc*/ 	.word	0x00008720
        /*0ad0*/ 	.word	0x00000000
        /*0ad4*/ 	.word	0x00000000
        /*0ad8*/ 	.short	0x010a
        /*0ada*/ 	.byte	0xff
	.zero		1


	//   ....[159]....
        /*0adc*/ 	.word	0x00008780
        /*0ae0*/ 	.word	0x00000000
        /*0ae4*/ 	.word	0x00000000
        /*0ae8*/ 	.short	0x010a
        /*0aea*/ 	.byte	0xff
	.zero		1


	//   ....[160]....
        /*0aec*/ 	.word	0x000087e0
        /*0af0*/ 	.word	0x00000000
        /*0af4*/ 	.word	0x00000000
        /*0af8*/ 	.short	0x010a
        /*0afa*/ 	.byte	0xff
	.zero		1


	//   ....[161]....
        /*0afc*/ 	.word	0x00008840
        /*0b00*/ 	.word	0x00000000
        /*0b04*/ 	.word	0x00000000
        /*0b08*/ 	.short	0x010a
        /*0b0a*/ 	.byte	0xff
	.zero		1


	//   ....[162]....
        /*0b0c*/ 	.word	0x000088a0
        /*0b10*/ 	.word	0x00000000
        /*0b14*/ 	.word	0x00000000
        /*0b18*/ 	.short	0x010a
        /*0b1a*/ 	.byte	0xff
	.zero		1


	//   ....[163]....
        /*0b1c*/ 	.word	0x00008900
        /*0b20*/ 	.word	0x00000000
        /*0b24*/ 	.word	0x00000000
        /*0b28*/ 	.short	0x010a
        /*0b2a*/ 	.byte	0xff
	.zero		1


	//   ....[164]....
        /*0b2c*/ 	.word	0x00008960
        /*0b30*/ 	.word	0x00000000
        /*0b34*/ 	.word	0x00000000
        /*0b38*/ 	.short	0x010a
        /*0b3a*/ 	.byte	0xff
	.zero		1


	//   ....[165]....
        /*0b3c*/ 	.word	0x000089c0
        /*0b40*/ 	.word	0x00000000
        /*0b44*/ 	.word	0x00000000
        /*0b48*/ 	.short	0x010a
        /*0b4a*/ 	.byte	0xff
	.zero		1


	//   ....[166]....
        /*0b4c*/ 	.word	0x00008a20
        /*0b50*/ 	.word	0x00000004
        /*0b54*/ 	.word	0x000001e8
        /*0b58*/ 	.short	0x010a
        /*0b5a*/ 	.byte	0xff
	.zero		1


	//   ....[167]....
        /*0b5c*/ 	.word	0x00008a80
        /*0b60*/ 	.word	0x00000004
        /*0b64*/ 	.word	0x000001e0
        /*0b68*/ 	.short	0x010a
        /*0b6a*/ 	.byte	0xff
	.zero		1


	//   ....[168]....
        /*0b6c*/ 	.word	0x00008ae0
        /*0b70*/ 	.word	0x00000000
        /*0b74*/ 	.word	0x000001e0
        /*0b78*/ 	.short	0x010a
        /*0b7a*/ 	.byte	0xff
	.zero		1


	//   ....[169]....
        /*0b7c*/ 	.word	0x00008b40
        /*0b80*/ 	.word	0x00000005
        /*0b84*/ 	.word	0x00000200
        /*0b88*/ 	.short	0x010a
        /*0b8a*/ 	.byte	0xff
	.zero		1


	//   ....[170]....
        /*0b8c*/ 	.word	0x00008ba0
        /*0b90*/ 	.word	0x00000000
        /*0b94*/ 	.word	0x00000000
        /*0b98*/ 	.short	0x010a
        /*0b9a*/ 	.byte	0xff
	.zero		1


	//   ....[171]....
        /*0b9c*/ 	.word	0x00008c00
        /*0ba0*/ 	.word	0x00000000
        /*0ba4*/ 	.word	0x00000000
        /*0ba8*/ 	.short	0x010a
        /*0baa*/ 	.byte	0xff
	.zero		1


	//   ....[172]....
        /*0bac*/ 	.word	0x00008c60
        /*0bb0*/ 	.word	0x00000000
        /*0bb4*/ 	.word	0x00000000
        /*0bb8*/ 	.short	0x010a
        /*0bba*/ 	.byte	0xff
	.zero		1


	//   ....[173]....
        /*0bbc*/ 	.word	0x00008cc0
        /*0bc0*/ 	.word	0x00000000
        /*0bc4*/ 	.word	0x000001e0
        /*0bc8*/ 	.short	0x010a
        /*0bca*/ 	.byte	0xff
	.zero		1


	//   ....[174]....
        /*0bcc*/ 	.word	0x00008d20
        /*0bd0*/ 	.word	0x00000000
        /*0bd4*/ 	.word	0x000001d8
        /*0bd8*/ 	.short	0x010a
        /*0bda*/ 	.byte	0xff
	.zero		1


	//   ....[175]....
        /*0bdc*/ 	.word	0x00008d80
        /*0be0*/ 	.word	0x00000003
        /*0be4*/ 	.word	0x000001b8
        /*0be8*/ 	.short	0x010a
        /*0bea*/ 	.byte	0xff
	.zero		1


	//   ....[176]....
        /*0bec*/ 	.word	0x00008de0
        /*0bf0*/ 	.word	0x00000003
        /*0bf4*/ 	.word	0x000001b8
        /*0bf8*/ 	.short	0x010a
        /*0bfa*/ 	.byte	0xff
	.zero		1


	//   ....[177]....
        /*0bfc*/ 	.word	0x00008e40
        /*0c00*/ 	.word	0x00000000
        /*0c04*/ 	.word	0x00000000
        /*0c08*/ 	.short	0x010a
        /*0c0a*/ 	.byte	0xff
	.zero		1


	//   ....[178]....
        /*0c0c*/ 	.word	0x00008ea0
        /*0c10*/ 	.word	0x00000000
        /*0c14*/ 	.word	0x00000000
        /*0c18*/ 	.short	0x010a
        /*0c1a*/ 	.byte	0xff
	.zero		1


	//   ....[179]....
        /*0c1c*/ 	.word	0x00008f00
        /*0c20*/ 	.word	0x00000000
        /*0c24*/ 	.word	0x000001e0
        /*0c28*/ 	.short	0x010a
        /*0c2a*/ 	.byte	0xff
	.zero		1


	//   ....[180]....
        /*0c2c*/ 	.word	0x00008f50
        /*0c30*/ 	.word	0x00000000
        /*0c34*/ 	.word	0x000001a0
        /*0c38*/ 	.short	0x010a
        /*0c3a*/ 	.byte	0xff
	.zero		1


	//   ....[181]....
        /*0c3c*/ 	.word	0x00008fa0
        /*0c40*/ 	.word	0x00000054
        /*0c44*/ 	.word	0x000001f0
        /*0c48*/ 	.short	0x010a
        /*0c4a*/ 	.byte	0xff
	.zero		1


	//   ....[182]....
        /*0c4c*/ 	.word	0x00008ff0
        /*0c50*/ 	.word	0x00000003
        /*0c54*/ 	.word	0x000001a0
        /*0c58*/ 	.short	0x010a
        /*0c5a*/ 	.byte	0xff
	.zero		1


	//----- nvinfo : EIATTR_NUM_MBARRIERS
	.align		4
.L_47:
        /*0c5c*/ 	.byte	0x03, 0x38
        /*0c5e*/ 	.short	0x0042


	//----- nvinfo : EIATTR_EXIT_INSTR_OFFSETS
	.align		4
        /*0c60*/ 	.byte	0x04, 0x1c
        /*0c62*/ 	.short	(.L_49 - .L_48)


	//   ....[0]....
.L_48:
        /*0c64*/ 	.word	0x000039e0


	//   ....[1]....
        /*0c68*/ 	.word	0x00003c70


	//   ....[2]....
        /*0c6c*/ 	.word	0x00003cd0


	//   ....[3]....
        /*0c70*/ 	.word	0x00004a00


	//   ....[4]....
        /*0c74*/ 	.word	0x000059d0


	//   ....[5]....
        /*0c78*/ 	.word	0x00005a10


	//   ....[6]....
        /*0c7c*/ 	.word	0x00007e60


	//   ....[7]....
        /*0c80*/ 	.word	0x00007ee0


	//   ....[8]....
        /*0c84*/ 	.word	0x00007f10


	//   ....[9]....
        /*0c88*/ 	.word	0x00007f80


	//----- nvinfo : EIATTR_MAX_THREADS
	.align		4
.L_49:
        /*0c8c*/ 	.byte	0x04, 0x05
        /*0c8e*/ 	.short	(.L_51 - .L_50)
.L_50:
        /*0c90*/ 	.word	0x00000100
        /*0c94*/ 	.word	0x00000001
        /*0c98*/ 	.word	0x00000001


	//----- nvinfo : EIATTR_CRS_STACK_SIZE
	.align		4
.L_51:
        /*0c9c*/ 	.byte	0x04, 0x1e
        /*0c9e*/ 	.short	(.L_53 - .L_52)
.L_52:
        /*0ca0*/ 	.word	0x00000000


	//----- nvinfo : EIATTR_CBANK_PARAM_SIZE
	.align		4
.L_53:
        /*0ca4*/ 	.byte	0x03, 0x19
        /*0ca6*/ 	.short	0x0800


	//----- nvinfo : EIATTR_PARAM_CBANK
	.align		4
        /*0ca8*/ 	.byte	0x04, 0x0a
        /*0caa*/ 	.short	(.L_55 - .L_54)
	.align		4
.L_54:
        /*0cac*/ 	.word	index@(.nv.constant0._ZN7cutlass13device_kernelINS_4conv6kernel13ConvUniversalINS1_16ConvProblemShapeILNS1_8OperatorE1ELi2EEENS1_10collective14CollectiveConvINS1_47MainloopSm100TmaUmmaWarpSpecializedImplicitGemmILS5_1ELi26ELi2ELi1ELi2EN4cute5tupleIJNSA_1CILi2EEENSC_ILi1EEESE_EEEEENSB_IJNSC_ILi64EEESH_NSB_IJNSC_ILi32EEEEEEEEENS_6half_tESL_NSA_8TiledMMAINSA_8MMA_AtomIJNSA_20SM100_MMA_F16BF16_SSISL_SL_fLi64ELi64ELNSA_4UMMA5MajorE0ELSQ_1ELNSP_7ScaleInE0ELSR_0EEEEEENSA_6LayoutINSB_IJSE_SE_SE_EEENSB_IJNSC_ILi0EEESW_SW_EEEEENSB_IJNSA_10UnderscoreESZ_SZ_EEEEENS7_6detail27Sm100ImplicitGemmTileTraitsINSA_20SM90_TMA_LOAD_IM2COLENSA_14ComposedLayoutINSA_7SwizzleILi2ELi4ELi3EEENSA_18smem_ptr_flag_bitsILi16EEENSU_INSB_IJNSC_ILi8EEESI_EEENSB_IJSI_SE_EEEEEEEvEENS13_INSA_23SM90_TMA_LOAD_MULTICASTENS15_INS16_ILi3ELi4ELi3EEES19_NSU_INSB_IJSH_S1A_EEENSB_IJSE_SH_EEEEEEEvEEEENS_8epilogue10collective18CollectiveEpilogueINS1O_23Sm100TmaWarpSpecializedILi3ELi2ELi16ELb1ELb0EEEJSK_NSB_IJNSU_ISH_SE_EENSU_ISI_SE_EEEEESL_NSB_IJNSB_IJlllEEESE_SW_EEESL_S1X_NS1O_6fusion15FusionCallbacksIS1S_NS1Y_17LinearCombinationISL_fSL_fLNS_15FloatRoundStyleE2EEESK_S1V_JEEENSA_5SM1004TMEM4LOAD26SM100_TMEM_LOAD_16dp256b4xES14_S1E_NSA_17SM75_U32x4_LDSM_NENSA_21SM90_TMA_STORE_IM2COLES1E_NSA_17SM90_U32x4_STSM_NENSA_39AutoVectorizingCopyWithAssumedAlignmentILi128EEEEEEvvEEEEvNT_6ParamsE)
        /*0cb0*/ 	.short	0x0380
        /*0cb2*/ 	.short	0x0800


	//----- nvinfo : EIATTR_SW_WAR
	.align		4
.L_55:
        /*0cb4*/ 	.byte	0x04, 0x36
        /*0cb6*/ 	.short	(.L_57 - .L_56)
.L_56:
        /*0cb8*/ 	.word	0x00000008
.L_57:


//--------------------- .nv.callgraph             --------------------------
	.section	.nv.callgraph,"",@"SHT_CUDA_CALLGRAPH"
	.align	4
	.sectionentsize	8
	.align		4
        /*0000*/ 	.word	0x00000000
	.align		4
        /*0004*/ 	.word	0xffffffff
	.align		4
        /*0008*/ 	.word	index@(_ZN7cutlass13device_kernelINS_4conv6kernel13ConvUniversalINS1_16ConvProblemShapeILNS1_8OperatorE1ELi2EEENS1_10collective14CollectiveConvINS1_47MainloopSm100TmaUmmaWarpSpecializedImplicitGemmILS5_1ELi26ELi2ELi1ELi2EN4cute5tupleIJNSA_1CILi2EEENSC_ILi1EEESE_EEEEENSB_IJNSC_ILi64EEESH_NSB_IJNSC_ILi32EEEEEEEEENS_6half_tESL_NSA_8TiledMMAINSA_8MMA_AtomIJNSA_20SM100_MMA_F16BF16_SSISL_SL_fLi64ELi64ELNSA_4UMMA5MajorE0ELSQ_1ELNSP_7ScaleInE0ELSR_0EEEEEENSA_6LayoutINSB_IJSE_SE_SE_EEENSB_IJNSC_ILi0EEESW_SW_EEEEENSB_IJNSA_10UnderscoreESZ_SZ_EEEEENS7_6detail27Sm100ImplicitGemmTileTraitsINSA_20SM90_TMA_LOAD_IM2COLENSA_14ComposedLayoutINSA_7SwizzleILi2ELi4ELi3EEENSA_18smem_ptr_flag_bitsILi16EEENSU_INSB_IJNSC_ILi8EEESI_EEENSB_IJSI_SE_EEEEEEEvEENS13_INSA_23SM90_TMA_LOAD_MULTICASTENS15_INS16_ILi3ELi4ELi3EEES19_NSU_INSB_IJSH_S1A_EEENSB_IJSE_SH_EEEEEEEvEEEENS_8epilogue10collective18CollectiveEpilogueINS1O_23Sm100TmaWarpSpecializedILi3ELi2ELi16ELb1ELb0EEEJSK_NSB_IJNSU_ISH_SE_EENSU_ISI_SE_EEEEESL_NSB_IJNSB_IJlllEEESE_SW_EEESL_S1X_NS1O_6fusion15FusionCallbacksIS1S_NS1Y_17LinearCombinationISL_fSL_fLNS_15FloatRoundStyleE2EEESK_S1V_JEEENSA_5SM1004TMEM4LOAD26SM100_TMEM_LOAD_16dp256b4xES14_S1E_NSA_17SM75_U32x4_LDSM_NENSA_21SM90_TMA_STORE_IM2COLES1E_NSA_17SM90_U32x4_STSM_NENSA_39AutoVectorizingCopyWithAssumedAlignmentILi128EEEEEEvvEEEEvNT_6ParamsE)
	.align		4
        /*000c*/ 	.word	index@(__assertfail)
	.align		4
        /*0010*/ 	.word	0x00000000
	.align		4
        /*0014*/ 	.word	0xfffffffe
	.align		4
        /*0018*/ 	.word	0x00000000
	.align		4
        /*001c*/ 	.word	0xfffffffd
	.align		4
        /*0020*/ 	.word	0x00000000
	.align		4
        /*0024*/ 	.word	0xfffffffc


//--------------------- .nv.constant4             --------------------------
	.section	.nv.constant4,"a",@progbits
	.align	8
	.align		8
.nv.constant4:
        /*0000*/ 	.dword	__assertfail
	.align		8
        /*0008*/ 	.dword	__unnamed_1
	.align		8
        /*0010*/ 	.dword	__unnamed_2
	.align		8
        /*0018*/ 	.dword	_ZN39_INTERNAL_702a03ef_4_k_cu_afc6c355_33144cuda3std3__45__cpo5beginE
	.align		8
        /*0020*/ 	.dword	_ZN39_INTERNAL_702a03ef_4_k_cu_afc6c355_33144cuda3std3__45__cpo3endE
	.align		8
        /*0028*/ 	.dword	_ZN39_INTERNAL_702a03ef_4_k_cu_afc6c355_33144cuda3std3__45__cpo6cbeginE
	.align		8
        /*0030*/ 	.dword	_ZN39_INTERNAL_702a03ef_4_k_cu_afc6c355_33144cuda3std3__45__cpo4cendE
	.align		8
        /*0038*/ 	.dword	_ZN39_INTERNAL_702a03ef_4_k_cu_afc6c355_33144cuda3std3__441_GLOBAL__N__702a03ef_4_k_cu_afc6c355_33146ignoreE
	.align		8
        /*0040*/ 	.dword	_ZN39_INTERNAL_702a03ef_4_k_cu_afc6c355_33144cuda3std3__419piecewise_constructE
	.align		8
        /*0048*/ 	.dword	_ZN39_INTERNAL_702a03ef_4_k_cu_afc6c355_33144cuda3std3__48in_placeE
	.align		8
        /*0050*/ 	.dword	_ZN39_INTERNAL_702a03ef_4_k_cu_afc6c355_33144cuda3std6ranges3__45__cpo4swapE
	.align		8
        /*0058*/ 	.dword	_ZN39_INTERNAL_702a03ef_4_k_cu_afc6c355_33144cuda3std6ranges3__45__cpo9iter_moveE
	.align		8
        /*0060*/ 	.dword	_ZN39_INTERNAL_702a03ef_4_k_cu_afc6c355_33144cute7productE
	.align		8
        /*0068*/ 	.dword	_ZN39_INTERNAL_702a03ef_4_k_cu_afc6c355_33144cute1_E
	.align		8
        /*0070*/ 	.dword	$str$27
	.align		8
        /*0078*/ 	.dword	$str$28
	.align		8
        /*0080*/ 	.dword	$str$29
	.align		8
        /*0088*/ 	.dword	$str$30


//--------------------- .text._ZN7cutlass13device_kernelINS_4conv6kernel13ConvUniversalINS1_16ConvProblemShapeILNS1_8OperatorE1ELi2EEENS1_10collective14CollectiveConvINS1_47MainloopSm100TmaUmmaWarpSpecializedImplicitGemmILS5_1ELi26ELi2ELi1ELi2EN4cute5tupleIJNSA_1CILi2EEENSC_ILi1EEESE_EEEEENSB_IJNSC_ILi64EEESH_NSB_IJNSC_ILi32EEEEEEEEENS_6half_tESL_NSA_8TiledMMAINSA_8MMA_AtomIJNSA_20SM100_MMA_F16BF16_SSISL_SL_fLi64ELi64ELNSA_4UMMA5MajorE0ELSQ_1ELNSP_7ScaleInE0ELSR_0EEEEEENSA_6LayoutINSB_IJSE_SE_SE_EEENSB_IJNSC_ILi0EEESW_SW_EEEEENSB_IJNSA_10UnderscoreESZ_SZ_EEEEENS7_6detail27Sm100ImplicitGemmTileTraitsINSA_20SM90_TMA_LOAD_IM2COLENSA_14ComposedLayoutINSA_7SwizzleILi2ELi4ELi3EEENSA_18smem_ptr_flag_bitsILi16EEENSU_INSB_IJNSC_ILi8EEESI_EEENSB_IJSI_SE_EEEEEEEvEENS13_INSA_23SM90_TMA_LOAD_MULTICASTENS15_INS16_ILi3ELi4ELi3EEES19_NSU_INSB_IJSH_S1A_EEENSB_IJSE_SH_EEEEEEEvEEEENS_8epilogue10collective18CollectiveEpilogueINS1O_23Sm100TmaWarpSpecializedILi3ELi2ELi16ELb1ELb0EEEJSK_NSB_IJNSU_ISH_SE_EENSU_ISI_SE_EEEEESL_NSB_IJNSB_IJlllEEESE_SW_EEESL_S1X_NS1O_6fusion15FusionCallbacksIS1S_NS1Y_17LinearCombinationISL_fSL_fLNS_15FloatRoundStyleE2EEESK_S1V_JEEENSA_5SM1004TMEM4LOAD26SM100_TMEM_LOAD_16dp256b4xES14_S1E_NSA_17SM75_U32x4_LDSM_NENSA_21SM90_TMA_STORE_IM2COLES1E_NSA_17SM90_U32x4_STSM_NENSA_39AutoVectorizingCopyWithAssumedAlignmentILi128EEEEEEvvEEEEvNT_6ParamsE --------------------------
	.section	.text._ZN7cutlass13device_kernelINS_4conv6kernel13ConvUniversalINS1_16ConvProblemShapeILNS1_8OperatorE1ELi2EEENS1_10collective14CollectiveConvINS1_47MainloopSm100TmaUmmaWarpSpecializedImplicitGemmILS5_1ELi26ELi2ELi1ELi2EN4cute5tupleIJNSA_1CILi2EEENSC_ILi1EEESE_EEEEENSB_IJNSC_ILi64EEESH_NSB_IJNSC_ILi32EEEEEEEEENS_6half_tESL_NSA_8TiledMMAINSA_8MMA_AtomIJNSA_20SM100_MMA_F16BF16_SSISL_SL_fLi64ELi64ELNSA_4UMMA5MajorE0ELSQ_1ELNSP_7ScaleInE0ELSR_0EEEEEENSA_6LayoutINSB_IJSE_SE_SE_EEENSB_IJNSC_ILi0EEESW_SW_EEEEENSB_IJNSA_10UnderscoreESZ_SZ_EEEEENS7_6detail27Sm100ImplicitGemmTileTraitsINSA_20SM90_TMA_LOAD_IM2COLENSA_14ComposedLayoutINSA_7SwizzleILi2ELi4ELi3EEENSA_18smem_ptr_flag_bitsILi16EEENSU_INSB_IJNSC_ILi8EEESI_EEENSB_IJSI_SE_EEEEEEEvEENS13_INSA_23SM90_TMA_LOAD_MULTICASTENS15_INS16_ILi3ELi4ELi3EEES19_NSU_INSB_IJSH_S1A_EEENSB_IJSE_SH_EEEEEEEvEEEENS_8epilogue10collective18CollectiveEpilogueINS1O_23Sm100TmaWarpSpecializedILi3ELi2ELi16ELb1ELb0EEEJSK_NSB_IJNSU_ISH_SE_EENSU_ISI_SE_EEEEESL_NSB_IJNSB_IJlllEEESE_SW_EEESL_S1X_NS1O_6fusion15FusionCallbacksIS1S_NS1Y_17LinearCombinationISL_fSL_fLNS_15FloatRoundStyleE2EEESK_S1V_JEEENSA_5SM1004TMEM4LOAD26SM100_TMEM_LOAD_16dp256b4xES14_S1E_NSA_17SM75_U32x4_LDSM_NENSA_21SM90_TMA_STORE_IM2COLES1E_NSA_17SM90_U32x4_STSM_NENSA_39AutoVectorizingCopyWithAssumedAlignmentILi128EEEEEEvvEEEEvNT_6ParamsE,"ax",@progbits
	.align	128
.text._ZN7cutlass13device_kernelINS_4conv6kernel13ConvUniversalINS1_16ConvProblemShapeILNS1_8OperatorE1ELi2EEENS1_10collective14CollectiveConvINS1_47MainloopSm100TmaUmmaWarpSpecializedImplicitGemmILS5_1ELi26ELi2ELi1ELi2EN4cute5tupleIJNSA_1CILi2EEENSC_ILi1EEESE_EEEEENSB_IJNSC_ILi64EEESH_NSB_IJNSC_ILi32EEEEEEEEENS_6half_tESL_NSA_8TiledMMAINSA_8MMA_AtomIJNSA_20SM100_MMA_F16BF16_SSISL_SL_fLi64ELi64ELNSA_4UMMA5MajorE0ELSQ_1ELNSP_7ScaleInE0ELSR_0EEEEEENSA_6LayoutINSB_IJSE_SE_SE_EEENSB_IJNSC_ILi0EEESW_SW_EEEEENSB_IJNSA_10UnderscoreESZ_SZ_EEEEENS7_6detail27Sm100ImplicitGemmTileTraitsINSA_20SM90_TMA_LOAD_IM2COLENSA_14ComposedLayoutINSA_7SwizzleILi2ELi4ELi3EEENSA_18smem_ptr_flag_bitsILi16EEENSU_INSB_IJNSC_ILi8EEESI_EEENSB_IJSI_SE_EEEEEEEvEENS13_INSA_23SM90_TMA_LOAD_MULTICASTENS15_INS16_ILi3ELi4ELi3EEES19_NSU_INSB_IJSH_S1A_EEENSB_IJSE_SH_EEEEEEEvEEEENS_8epilogue10collective18CollectiveEpilogueINS1O_23Sm100TmaWarpSpecializedILi3ELi2ELi16ELb1ELb0EEEJSK_NSB_IJNSU_ISH_SE_EENSU_ISI_SE_EEEEESL_NSB_IJNSB_IJlllEEESE_SW_EEESL_S1X_NS1O_6fusion15FusionCallbacksIS1S_NS1Y_17LinearCombinationISL_fSL_fLNS_15FloatRoundStyleE2EEESK_S1V_JEEENSA_5SM1004TMEM4LOAD26SM100_TMEM_LOAD_16dp256b4xES14_S1E_NSA_17SM75_U32x4_LDSM_NENSA_21SM90_TMA_STORE_IM2COLES1E_NSA_17SM90_U32x4_STSM_NENSA_39AutoVectorizingCopyWithAssumedAlignmentILi128EEEEEEvvEEEEvNT_6ParamsE:
        .type           _ZN7cutlass13device_kernelINS_4conv6kernel13ConvUniversalINS1_16ConvProblemShapeILNS1_8OperatorE1ELi2EEENS1_10collective14CollectiveConvINS1_47MainloopSm100TmaUmmaWarpSpecializedImplicitGemmILS5_1ELi26ELi2ELi1ELi2EN4cute5tupleIJNSA_1CILi2EEENSC_ILi1EEESE_EEEEENSB_IJNSC_ILi64EEESH_NSB_IJNSC_ILi32EEEEEEEEENS_6half_tESL_NSA_8TiledMMAINSA_8MMA_AtomIJNSA_20SM100_MMA_F16BF16_SSISL_SL_fLi64ELi64ELNSA_4UMMA5MajorE0ELSQ_1ELNSP_7ScaleInE0ELSR_0EEEEEENSA_6LayoutINSB_IJSE_SE_SE_EEENSB_IJNSC_ILi0EEESW_SW_EEEEENSB_IJNSA_10UnderscoreESZ_SZ_EEEEENS7_6detail27Sm100ImplicitGemmTileTraitsINSA_20SM90_TMA_LOAD_IM2COLENSA_14ComposedLayoutINSA_7SwizzleILi2ELi4ELi3EEENSA_18smem_ptr_flag_bitsILi16EEENSU_INSB_IJNSC_ILi8EEESI_EEENSB_IJSI_SE_EEEEEEEvEENS13_INSA_23SM90_TMA_LOAD_MULTICASTENS15_INS16_ILi3ELi4ELi3EEES19_NSU_INSB_IJSH_S1A_EEENSB_IJSE_SH_EEEEEEEvEEEENS_8epilogue10collective18CollectiveEpilogueINS1O_23Sm100TmaWarpSpecializedILi3ELi2ELi16ELb1ELb0EEEJSK_NSB_IJNSU_ISH_SE_EENSU_ISI_SE_EEEEESL_NSB_IJNSB_IJlllEEESE_SW_EEESL_S1X_NS1O_6fusion15FusionCallbacksIS1S_NS1Y_17LinearCombinationISL_fSL_fLNS_15FloatRoundStyleE2EEESK_S1V_JEEENSA_5SM1004TMEM4LOAD26SM100_TMEM_LOAD_16dp256b4xES14_S1E_NSA_17SM75_U32x4_LDSM_NENSA_21SM90_TMA_STORE_IM2COLES1E_NSA_17SM90_U32x4_STSM_NENSA_39AutoVectorizingCopyWithAssumedAlignmentILi128EEEEEEvvEEEEvNT_6ParamsE,@function
        .size           _ZN7cutlass13device_kernelINS_4conv6kernel13ConvUniversalINS1_16ConvProblemShapeILNS1_8OperatorE1ELi2EEENS1_10collective14CollectiveConvINS1_47MainloopSm100TmaUmmaWarpSpecializedImplicitGemmILS5_1ELi26ELi2ELi1ELi2EN4cute5tupleIJNSA_1CILi2EEENSC_ILi1EEESE_EEEEENSB_IJNSC_ILi64EEESH_NSB_IJNSC_ILi32EEEEEEEEENS_6half_tESL_NSA_8TiledMMAINSA_8MMA_AtomIJNSA_20SM100_MMA_F16BF16_SSISL_SL_fLi64ELi64ELNSA_4UMMA5MajorE0ELSQ_1ELNSP_7ScaleInE0ELSR_0EEEEEENSA_6LayoutINSB_IJSE_SE_SE_EEENSB_IJNSC_ILi0EEESW_SW_EEEEENSB_IJNSA_10UnderscoreESZ_SZ_EEEEENS7_6detail27Sm100ImplicitGemmTileTraitsINSA_20SM90_TMA_LOAD_IM2COLENSA_14ComposedLayoutINSA_7SwizzleILi2ELi4ELi3EEENSA_18smem_ptr_flag_bitsILi16EEENSU_INSB_IJNSC_ILi8EEESI_EEENSB_IJSI_SE_EEEEEEEvEENS13_INSA_23SM90_TMA_LOAD_MULTICASTENS15_INS16_ILi3ELi4ELi3EEES19_NSU_INSB_IJSH_S1A_EEENSB_IJSE_SH_EEEEEEEvEEEENS_8epilogue10collective18CollectiveEpilogueINS1O_23Sm100TmaWarpSpecializedILi3ELi2ELi16ELb1ELb0EEEJSK_NSB_IJNSU_ISH_SE_EENSU_ISI_SE_EEEEESL_NSB_IJNSB_IJlllEEESE_SW_EEESL_S1X_NS1O_6fusion15FusionCallbacksIS1S_NS1Y_17LinearCombinationISL_fSL_fLNS_15FloatRoundStyleE2EEESK_S1V_JEEENSA_5SM1004TMEM4LOAD26SM100_TMEM_LOAD_16dp256b4xES14_S1E_NSA_17SM75_U32x4_LDSM_NENSA_21SM90_TMA_STORE_IM2COLES1E_NSA_17SM90_U32x4_STSM_NENSA_39AutoVectorizingCopyWithAssumedAlignmentILi128EEEEEEvvEEEEvNT_6ParamsE,(.L_x_218 - _ZN7cutlass13device_kernelINS_4conv6kernel13ConvUniversalINS1_16ConvProblemShapeILNS1_8OperatorE1ELi2EEENS1_10collective14CollectiveConvINS1_47MainloopSm100TmaUmmaWarpSpecializedImplicitGemmILS5_1ELi26ELi2ELi1ELi2EN4cute5tupleIJNSA_1CILi2EEENSC_ILi1EEESE_EEEEENSB_IJNSC_ILi64EEESH_NSB_IJNSC_ILi32EEEEEEEEENS_6half_tESL_NSA_8TiledMMAINSA_8MMA_AtomIJNSA_20SM100_MMA_F16BF16_SSISL_SL_fLi64ELi64ELNSA_4UMMA5MajorE0ELSQ_1ELNSP_7ScaleInE0ELSR_0EEEEEENSA_6LayoutINSB_IJSE_SE_SE_EEENSB_IJNSC_ILi0EEESW_SW_EEEEENSB_IJNSA_10UnderscoreESZ_SZ_EEEEENS7_6detail27Sm100ImplicitGemmTileTraitsINSA_20SM90_TMA_LOAD_IM2COLENSA_14ComposedLayoutINSA_7SwizzleILi2ELi4ELi3EEENSA_18smem_ptr_flag_bitsILi16EEENSU_INSB_IJNSC_ILi8EEESI_EEENSB_IJSI_SE_EEEEEEEvEENS13_INSA_23SM90_TMA_LOAD_MULTICASTENS15_INS16_ILi3ELi4ELi3EEES19_NSU_INSB_IJSH_S1A_EEENSB_IJSE_SH_EEEEEEEvEEEENS_8epilogue10collective18CollectiveEpilogueINS1O_23Sm100TmaWarpSpecializedILi3ELi2ELi16ELb1ELb0EEEJSK_NSB_IJNSU_ISH_SE_EENSU_ISI_SE_EEEEESL_NSB_IJNSB_IJlllEEESE_SW_EEESL_S1X_NS1O_6fusion15FusionCallbacksIS1S_NS1Y_17LinearCombinationISL_fSL_fLNS_15FloatRoundStyleE2EEESK_S1V_JEEENSA_5SM1004TMEM4LOAD26SM100_TMEM_LOAD_16dp256b4xES14_S1E_NSA_17SM75_U32x4_LDSM_NENSA_21SM90_TMA_STORE_IM2COLES1E_NSA_17SM90_U32x4_STSM_NENSA_39AutoVectorizingCopyWithAssumedAlignmentILi128EEEEEEvvEEEEvNT_6ParamsE)
        .other          _ZN7cutlass13device_kernelINS_4conv6kernel13ConvUniversalINS1_16ConvProblemShapeILNS1_8OperatorE1ELi2EEENS1_10collective14CollectiveConvINS1_47MainloopSm100TmaUmmaWarpSpecializedImplicitGemmILS5_1ELi26ELi2ELi1ELi2EN4cute5tupleIJNSA_1CILi2EEENSC_ILi1EEESE_EEEEENSB_IJNSC_ILi64EEESH_NSB_IJNSC_ILi32EEEEEEEEENS_6half_tESL_NSA_8TiledMMAINSA_8MMA_AtomIJNSA_20SM100_MMA_F16BF16_SSISL_SL_fLi64ELi64ELNSA_4UMMA5MajorE0ELSQ_1ELNSP_7ScaleInE0ELSR_0EEEEEENSA_6LayoutINSB_IJSE_SE_SE_EEENSB_IJNSC_ILi0EEESW_SW_EEEEENSB_IJNSA_10UnderscoreESZ_SZ_EEEEENS7_6detail27Sm100ImplicitGemmTileTraitsINSA_20SM90_TMA_LOAD_IM2COLENSA_14ComposedLayoutINSA_7SwizzleILi2ELi4ELi3EEENSA_18smem_ptr_flag_bitsILi16EEENSU_INSB_IJNSC_ILi8EEESI_EEENSB_IJSI_SE_EEEEEEEvEENS13_INSA_23SM90_TMA_LOAD_MULTICASTENS15_INS16_ILi3ELi4ELi3EEES19_NSU_INSB_IJSH_S1A_EEENSB_IJSE_SH_EEEEEEEvEEEENS_8epilogue10collective18CollectiveEpilogueINS1O_23Sm100TmaWarpSpecializedILi3ELi2ELi16ELb1ELb0EEEJSK_NSB_IJNSU_ISH_SE_EENSU_ISI_SE_EEEEESL_NSB_IJNSB_IJlllEEESE_SW_EEESL_S1X_NS1O_6fusion15FusionCallbacksIS1S_NS1Y_17LinearCombinationISL_fSL_fLNS_15FloatRoundStyleE2EEESK_S1V_JEEENSA_5SM1004TMEM4LOAD26SM100_TMEM_LOAD_16dp256b4xES14_S1E_NSA_17SM75_U32x4_LDSM_NENSA_21SM90_TMA_STORE_IM2COLES1E_NSA_17SM90_U32x4_STSM_NENSA_39AutoVectorizingCopyWithAssumedAlignmentILi128EEEEEEvvEEEEvNT_6ParamsE,@"STO_CUDA_ENTRY STV_DEFAULT"
_ZN7cutlass13device_kernelINS_4conv6kernel13ConvUniversalINS1_16ConvProblemShapeILNS1_8OperatorE1ELi2EEENS1_10collective14CollectiveConvINS1_47MainloopSm100TmaUmmaWarpSpecializedImplicitGemmILS5_1ELi26ELi2ELi1ELi2EN4cute5tupleIJNSA_1CILi2EEENSC_ILi1EEESE_EEEEENSB_IJNSC_ILi64EEESH_NSB_IJNSC_ILi32EEEEEEEEENS_6half_tESL_NSA_8TiledMMAINSA_8MMA_AtomIJNSA_20SM100_MMA_F16BF16_SSISL_SL_fLi64ELi64ELNSA_4UMMA5MajorE0ELSQ_1ELNSP_7ScaleInE0ELSR_0EEEEEENSA_6LayoutINSB_IJSE_SE_SE_EEENSB_IJNSC_ILi0EEESW_SW_EEEEENSB_IJNSA_10UnderscoreESZ_SZ_EEEEENS7_6detail27Sm100ImplicitGemmTileTraitsINSA_20SM90_TMA_LOAD_IM2COLENSA_14ComposedLayoutINSA_7SwizzleILi2ELi4ELi3EEENSA_18smem_ptr_flag_bitsILi16EEENSU_INSB_IJNSC_ILi8EEESI_EEENSB_IJSI_SE_EEEEEEEvEENS13_INSA_23SM90_TMA_LOAD_MULTICASTENS15_INS16_ILi3ELi4ELi3EEES19_NSU_INSB_IJSH_S1A_EEENSB_IJSE_SH_EEEEEEEvEEEENS_8epilogue10collective18CollectiveEpilogueINS1O_23Sm100TmaWarpSpecializedILi3ELi2ELi16ELb1ELb0EEEJSK_NSB_IJNSU_ISH_SE_EENSU_ISI_SE_EEEEESL_NSB_IJNSB_IJlllEEESE_SW_EEESL_S1X_NS1O_6fusion15FusionCallbacksIS1S_NS1Y_17LinearCombinationISL_fSL_fLNS_15FloatRoundStyleE2EEESK_S1V_JEEENSA_5SM1004TMEM4LOAD26SM100_TMEM_LOAD_16dp256b4xES14_S1E_NSA_17SM75_U32x4_LDSM_NENSA_21SM90_TMA_STORE_IM2COLES1E_NSA_17SM90_U32x4_STSM_NENSA_39AutoVectorizingCopyWithAssumedAlignmentILi128EEEEEEvvEEEEvNT_6ParamsE:
[----:B------:R-:W1:Y:S01]  /*0000*/  LDC R1, c[0x0][0x37c] ;  /* 0x0000df00ff017b82 */ /* 0x000e620000000800 */
[----:B------:R-:W2:Y:S01]  /*0010*/  S2R R75, SR_TID.X ;  /* 0x00000000004b7919 */ /* 0x000ea20000002100 */
[----:B------:R-:W3:Y:S01]  /*0020*/  LDCU.64 UR6, c[0x0][0x890] ;  /* 0x00011200ff0677ac */ /* 0x000ee20008000a00 */
[----:B-1----:R-:W-:Y:S01]  /*0030*/  VIADD R1, R1, 0xfffffff8 ;  /* 0xfffffff801017836 */ /* 0x002fe20000000000 */
[----:B------:R-:W-:Y:S02]  /*0040*/  PRMT R63, RZ, 0x7610, R63 ;  /* 0x00007610ff3f7816 */ /* 0x000fe4000000003f */
[----:B------:R-:W-:Y:S01]  /*0050*/  ELECT P5, URZ, PT ;  /* 0x0000000000ff782f */ /* 0x000fe200038a0000 */
[----:B------:R-:W1:Y:S01]  /*0060*/  LDCU.64 UR48, c[0x0][0x358] ;  /* 0x00006b00ff3077ac */ /* 0x000e620008000a00 */
[----:B---3--:R-:W-:-:S04]  /*0070*/  UISETP.NE.U32.AND UP0, UPT, UR6, URZ, UPT ;  /* 0x000000ff0600728c */ /* 0x008fc8000bf05070 */
[----:B------:R-:W-:Y:S01]  /*0080*/  UISETP.NE.AND.EX UP0, UPT, UR7, URZ, UPT, UP0 ;  /* 0x000000ff0700728c */ /* 0x000fe2000bf05300 */
[----:B--2---:R-:W-:-:S05]  /*0090*/  SHF.R.U32.HI R76, RZ, 0x5, R75 ;  /* 0x00000005ff4c7819 */ /* 0x004fca000001164b */
[----:B------:R-:W2:Y:S02]  /*00a0*/  SHFL.IDX PT, R0, R76, RZ, 0x1f ;  /* 0x00001fff4c007589 */ /* 0x000ea400000e0000 */
[----:B--2---:R-:W-:Y:S01]  /*00b0*/  R2UR UR4, R0 ;  /* 0x00000000000472ca */ /* 0x004fe200000e0000 */
[----:B-1----:R-:W-:-:S14]  /*00c0*/  BRA.U UP0, `(.L_x_0) ;  /* 0x00000001002c7547 */ /* 0x002fdc000b800000 */
[----:B------:R-:W1:Y:S02]  /*00d0*/  LDCU.64 UR8, c[0x0][0x888] ;  /* 0x00011100ff0877ac */ /* 0x000e640008000a00 */
[----:B-1----:R-:W-:-:S04]  /*00e0*/  UISETP.NE.U32.AND UP0, UPT, UR8, URZ, UPT ;  /* 0x000000ff0800728c */ /* 0x002fc8000bf05070 */
[----:B------:R-:W-:-:S09]  /*00f0*/  UISETP.NE.AND.EX UP0, UPT, UR9, URZ, UPT, UP0 ;  /* 0x000000ff0900728c */ /* 0x000fd2000bf05300 */
[----:B------:R-:W-:Y:S05]  /*0100*/  BRA.U !UP0, `(.L_x_1) ;  /* 0x0000000108107547 */ /* 0x000fea000b800000 */
[----:B------:R-:W1:Y:S02]  /*0110*/  LDC.64 R2, c[0x0][0x888] ;  /* 0x00022200ff027b82 */ /* 0x000e640000000a00 */
[----:B-1----:R1:W5:Y:S01]  /*0120*/  LDG.E R35, desc[UR48][R2.64] ;  /* 0x0000003002237981 */ /* 0x002362000c1e1900 */
[----:B------:R-:W-:Y:S01]  /*0130*/  HFMA2 R63, -RZ, RZ, 0, 5.9604644775390625e-08 ;  /* 0x00000001ff3f7431 */ /* 0x000fe200000001ff */
[----:B------:R-:W-:Y:S05]  /*0140*/  BRA `(.L_x_0) ;  /* 0x00000000000c7947 */ /* 0x000fea0003800000 */
.L_x_1:
[----:B------:R-:W1:Y:S01]  /*0150*/  LDCU UR5, c[0x0][0x880] ;  /* 0x00011000ff0577ac */ /* 0x000e620008000800 */
[----:B------:R-:W-:Y:S01]  /*0160*/  HFMA2 R63, -RZ, RZ, 0, 5.9604644775390625e-08 ;  /* 0x00000001ff3f7431 */ /* 0x000fe200000001ff */
[----:B-1----:R-:W-:Y:S02]  /*0170*/  MOV R35, UR5 ;  /* 0x0000000500237c02 */ /* 0x002fe40008000f00 */
.L_x_0:
[----:B------:R-:W2:Y:S02]  /*0180*/  LDCU.64 UR8, c[0x0][0x8b0] ;  /* 0x00011600ff0877ac */ /* 0x000ea40008000a00 */
[----:B--2---:R-:W-:-:S04]  /*0190*/  UISETP.NE.U32.AND UP0, UPT, UR8, URZ, UPT ;  /* 0x000000ff0800728c */ /* 0x004fc8000bf05070 */
[----:B------:R-:W-:-:S09]  /*01a0*/  UISETP.NE.AND.EX UP0, UPT, UR9, URZ, UPT, UP0 ;  /* 0x000000ff0900728c */ /* 0x000fd2000bf05300 */
[----:B------:R-:W-:Y:S05]  /*01b0*/  BRA.U UP0, `(.L_x_2) ;  /* 0x0000000100247547 */ /* 0x000fea000b800000 */
[----:B------:R-:W2:Y:S02]  /*01c0*/  LDCU.64 UR8, c[0x0][0x8a8] ;  /* 0x00011500ff0877ac */ /* 0x000ea40008000a00 */
[----:B--2---:R-:W-:-:S04]  /*01d0*/  UISETP.NE.U32.AND UP0, UPT, UR8, URZ, UPT ;  /* 0x000000ff0800728c */ /* 0x004fc8000bf05070 */
[----:B------:R-:W-:-:S09]  /*01e0*/  UISETP.NE.AND.EX UP0, UPT, UR9, URZ, UPT, UP0 ;  /* 0x000000ff0900728c */ /* 0x000fd2000bf05300 */
[----:B------:R-:W-:Y:S05]  /*01f0*/  BRA.U !UP0, `(.L_x_3) ;  /* 0x00000001080c7547 */ /* 0x000fea000b800000 */
[----:B-1----:R-:W1:Y:S02]  /*0200*/  LDC.64 R2, c[0x0][0x8a8] ;  /* 0x00022a00ff027b82 */ /* 0x002e640000000a00 */
[----:B-1----:R2:W5:Y:S01]  /*0210*/  LDG.E R33, desc[UR48][R2.64] ;  /* 0x0000003002217981 */ /* 0x002562000c1e1900 */
[----:B------:R-:W-:Y:S05]  /*0220*/  BRA `(.L_x_2) ;  /* 0x0000000000087947 */ /* 0x000fea0003800000 */
.L_x_3:
[----:B------:R-:W2:Y:S02]  /*0230*/  LDCU UR5, c[0x0][0x8a0] ;  /* 0x00011400ff0577ac */ /* 0x000ea40008000800 */
[----:B--2---:R-:W-:Y:S02]  /*0240*/  MOV R33, UR5 ;  /* 0x0000000500217c02 */ /* 0x004fe40008000f00 */
.L_x_2:
[----:B------:R-:W-:Y:S01]  /*0250*/  IMAD.U32 R0, RZ, RZ, UR4 ;  /* 0x00000004ff007e24 */ /* 0x000fe2000f8e00ff */
[----:B------:R-:W-:Y:S04]  /*0260*/  BSSY.RECONVERGENT B0, `(.L_x_4) ;  /* 0x000000c000007945 */ /* 0x000fe80003800200 */
[C---:B------:R-:W-:Y:S02]  /*0270*/  ISETP.NE.OR P1, PT, R0.reuse, 0x1, !P5 ;  /* 0x000000010000780c */ /* 0x040fe40006f25670 */
[----:B------:R-:W-:-:S11]  /*0280*/  ISETP.NE.OR P0, PT, R0, 0x3, !P5 ;  /* 0x000000030000780c */ /* 0x000fd60006f05670 */
[----:B------:R-:W-:Y:S05]  /*0290*/  @P1 BRA `(.L_x_5) ;  /* 0x0000000000201947 */ /* 0x000fea0003800000 */
[----:B------:R-:W3:Y:S02]  /*02a0*/  LDCU.64 UR8, c[0x0][0x348] ;  /* 0x00006900ff0877ac */ /* 0x000ee40008000a00 */
[----:B---3--:R-:W-:Y:S02]  /*02b0*/  UIADD3 UR10, UP1, UPT, UR8, 0x80, URZ ;  /* 0x00000080080a7890 */ /* 0x008fe4000ff3e0ff */
[----:B------:R-:W-:Y:S02]  /*02c0*/  UIADD3 UR8, UP0, UPT, UR8, 0x180, URZ ;  /* 0x0000018008087890 */ /* 0x000fe4000ff1e0ff */
[----:B------:R-:W-:Y:S02]  /*02d0*/  UIADD3.X UR11, UPT, UPT, URZ, UR9, URZ, UP1, !UPT ;  /* 0x00000009ff0b7290 */ /* 0x000fe40008ffe4ff */
[----:B------:R-:W-:-:S07]  /*02e0*/  UIADD3.X UR9, UPT, UPT, URZ, UR9, URZ, UP0, !UPT ;  /* 0x00000009ff097290 */ /* 0x000fce00087fe4ff */
[----:B------:R3:W-:Y:S02]  /*02f0*/  UTMACCTL.PF [UR10] ;  /* 0x000000000a0079b9 */ /* 0x0007e40008040000 */
[----:B------:R3:W-:Y:S02]  /*0300*/  UTMACCTL.PF [UR8] ;  /* 0x00000000080079b9 */ /* 0x0007e40008040000 */
[----:B---3--:R-:W-:Y:S01]  /*0310*/  NOP ;  /* 0x0000000000007918 */ /* 0x008fe20000000000 */
.L_x_5:
[----:B------:R-:W-:Y:S05]  /*0320*/  BSYNC.RECONVERGENT B0 ;  /* 0x0000000000007941 */ /* 0x000fea0003800200 */
.L_x_4:
[----:B------:R-:W-:Y:S04]  /*0330*/  BSSY.RECONVERGENT B0, `(.L_x_6) ;  /* 0x000000a000007945 */ /* 0x000fe80003800200 */
        /* <DEDUP_REMOVED lines=9> */
.L_x_7:
[----:B------:R-:W-:Y:S05]  /*03d0*/  BSYNC.RECONVERGENT B0 ;  /* 0x0000000000007941 */ /* 0x000fea0003800200 */
.L_x_6:
[----:B------:R-:W3:Y:S01]  /*03e0*/  LDCU.64 UR8, c[0x0][0x888] ;  /* 0x00011100ff0877ac */ /* 0x000ee20008000a00 */
[----:B------:R-:W-:Y:S02]  /*03f0*/  UISETP.EQ.U32.AND UP1, UPT, UR6, URZ, UPT ;  /* 0x000000ff0600728c */ /* 0x000fe4000bf22070 */
[----:B------:R-:W-:Y:S02]  /*0400*/  UPLOP3.LUT UP6, UPT, UPT, UPT, UPT, 0x80, 0x8 ;  /* 0x000000000008789c */ /* 0x000fe40003fcf070 */
[----:B---3--:R-:W-:-:S04]  /*0410*/  UISETP.NE.U32.AND UP0, UPT, UR8, URZ, UPT ;  /* 0x000000ff0800728c */ /* 0x008fc8000bf05070 */
[----:B------:R-:W-:-:S04]  /*0420*/  UISETP.NE.AND.EX UP0, UPT, UR9, URZ, UPT, UP0 ;  /* 0x000000ff0900728c */ /* 0x000fc8000bf05300 */
[----:B------:R-:W-:-:S04]  /*0430*/  UISETP.EQ.OR.EX UP2, UPT, UR7, URZ, !UP0, UP1 ;  /* 0x000000ff0700728c */ /* 0x000fc8000c742710 */
[----:B------:R-:W-:-:S05]  /*0440*/  UP2UR UR56, UPR, URZ, 0x4 ;  /* 0x00000004ff387883 */ /* 0x000fca0008000000 */
[----:B------:R-:W-:Y:S07]  /*0450*/  BRA.U !UP2, `(.L_x_8) ;  /* 0x000000010a207547 */ /* 0x000fee000b800000 */
[----:B------:R-:W-:Y:S01]  /*0460*/  UISETP.NE.U32.AND UP2, UPT, UR6, URZ, UPT ;  /* 0x000000ff0600728c */ /* 0x000fe2000bf45070 */
[----:B-----5:R-:W-:Y:S01]  /*0470*/  FSETP.NEU.AND P0, PT, R35, RZ, PT ;  /* 0x000000ff2300720b */ /* 0x020fe20003f0d000 */
[----:B------:R-:W-:Y:S02]  /*0480*/  USEL UR5, URZ, 0xffffffff, UP0 ;  /* 0xffffffffff057887 */ /* 0x000fe40008000000 */
[----:B------:R-:W-:-:S10]  /*0490*/  UISETP.NE.AND.EX UP2, UPT, UR7, URZ, UPT, UP2 ;  /* 0x000000ff0700728c */ /* 0x000fd4000bf45320 */
[----:B------:R-:W-:Y:S01]  /*04a0*/  VOTEU.ANY UP1, P0 ;  /* 0x0000000000ff7886 */ /* 0x000fe20000020100 */
[----:B------:R-:W-:-:S04]  /*04b0*/  @!UP2 USEL UR5, URZ, 0xffffffff, UP1 ;  /* 0xffffffffff05a887 */ /* 0x000fc80008800000 */
[----:B------:R-:W-:-:S04]  /*04c0*/  ULOP3.LUT UR5, UR5, 0x1, URZ, 0xc0, !UPT ;  /* 0x0000000105057892 */ /* 0x000fc8000f8ec0ff */
[----:B------:R-:W-:-:S11]  /*04d0*/  UISETP.NE.U32.AND UP6, UPT, UR5, 0x1, UPT ;  /* 0x000000010500788c */ /* 0x000fd6000bfc5070 */
.L_x_8:
[----:B-12---:R-:W1:Y:S02]  /*04e0*/  SHFL.IDX PT, R2, R76, RZ, 0x1f ;  /* 0x00001fff4c027589 */ /* 0x006e6400000e0000 */
[----:B-1----:R-:W-:-:S13]  /*04f0*/  ISETP.NE.AND P0, PT, R2, RZ, PT ;  /* 0x000000ff0200720c */ /* 0x002fda0003f05270 */
[----:B------:R-:W-:Y:S05]  /*0500*/  @P0 BRA `(.L_x_9) ;  /* 0x0000000400140947 */ /* 0x000fea0003800000 */
[----:B------:R-:W-:Y:S01]  /*0510*/  ELECT P0, URZ, PT ;  /* 0x0000000000ff782f */ /* 0x000fe20003800000 */
[----:B------:R-:W-:-:S12]  /*0520*/  BSSY.RECONVERGENT B0, `(.L_x_9) ;  /* 0x0000043000007945 */ /* 0x000fd80003800200 */
[----:B------:R-:W-:Y:S05]  /*0530*/  @!P0 BRA `(.L_x_10) ;  /* 0x0000000400048947 */ /* 0x000fea0003800000 */
[----:B------:R-:W1:Y:S01]  /*0540*/  S2UR UR7, SR_CgaCtaId ;  /* 0x00000000000779c3 */ /* 0x000e620000008800 */
[----:B------:R-:W-:Y:S01]  /*0550*/  UMOV UR8, 0x400 ;  /* 0x0000040000087882 */ /* 0x000fe20000000000 */
[----:B------:R-:W-:Y:S01]  /*0560*/  UMOV UR6, 0x1 ;  /* 0x0000000100067882 */ /* 0x000fe20000000000 */
[----:B------:R-:W-:Y:S02]  /*0570*/  UMOV UR5, 0x2 ;  /* 0x0000000200057882 */ /* 0x000fe40000000000 */
[----:B------:R-:W-:-:S04]  /*0580*/  UIADD3 UR10, UPT, UPT, -UR5, 0x100000, URZ ;  /* 0x00100000050a7890 */ /* 0x000fc8000fffe1ff */
[----:B------:R-:W-:Y:S02]  /*0590*/  USHF.L.U32 UR11, UR10, 0xb, URZ ;  /* 0x0000000b0a0b7899 */ /* 0x000fe400080006ff */
[----:B------:R-:W-:Y:S02]  /*05a0*/  USHF.L.U32 UR10, UR10, 0x1, URZ ;  /* 0x000000010a0a7899 */ /* 0x000fe400080006ff */
[----:B-1----:R-:W-:Y:S02]  /*05b0*/  ULEA UR7, UR7, UR8, 0x18 ;  /* 0x0000000807077291 */ /* 0x002fe4000f8ec0ff */
[----:B------:R-:W-:-:S04]  /*05c0*/  UIADD3 UR8, UPT, UPT, -UR6, 0x100000, URZ ;  /* 0x0010000006087890 */ /* 0x000fc8000fffe1ff */
[----:B------:R-:W-:Y:S02]  /*05d0*/  USHF.L.U32 UR9, UR8, 0xb, URZ ;  /* 0x0000000b08097899 */ /* 0x000fe400080006ff */
[----:B------:R-:W-:Y:S01]  /*05e0*/  USHF.L.U32 UR8, UR8, 0x1, URZ ;  /* 0x0000000108087899 */ /* 0x000fe200080006ff */
[----:B------:R-:W1:Y:S11]  /*05f0*/  FENCE.VIEW.ASYNC.S ;  /* 0x00000000000073c6 */ /* 0x000e760000000000 */
[----:B-1----:R1:W2:Y:S01]  /*0600*/  SYNCS.EXCH.64 URZ, [UR7], UR8 ;  /* 0x0000000807ff75b2 */ /* 0x0022a20008000100 */
[----:B------:R1:W3:Y:S01]  /*0610*/  SYNCS.EXCH.64 URZ, [UR7+0xd0], UR10 ;  /* 0x0000d00a07ff75b2 */ /* 0x0002e20008000100 */
[----:B------:R1:W4:Y:S01]  /*0620*/  SYNCS.EXCH.64 URZ, [UR7+0x8], UR8 ;  /* 0x0000080807ff75b2 */ /* 0x0003220008000100 */
[----:B------:R1:W1:Y:S01]  /*0630*/  SYNCS.EXCH.64 URZ, [UR7+0xd8], UR10 ;  /* 0x0000d80a07ff75b2 */ /* 0x0002620008000100 */
        /* <DEDUP_REMOVED lines=48> */
[----:B--234-:R-:W-:Y:S01]  /*0940*/  NOP ;  /* 0x0000000000007918 */ /* 0x01cfe20000000000 */
.L_x_10:
[----:B-1----:R-:W-:Y:S05]  /*0950*/  BSYNC.RECONVERGENT B0 ;  /* 0x0000000000007941 */ /* 0x002fea0003800200 */
.L_x_9:
[----:B------:R-:W1:Y:S01]  /*0960*/  SHFL.IDX PT, R2, R76, RZ, 0x1f ;  /* 0x00001fff4c027589 */ /* 0x000e6200000e0000 */
[----:B------:R-:W-:Y:S01]  /*0970*/  NOP ;  /* 0x0000000000007918 */ /* 0x000fe20000000000 */
[----:B-1----:R-:W-:-:S13]  /*0980*/  ISETP.NE.AND P0, PT, R2, 0x1, PT ;  /* 0x000000010200780c */ /* 0x002fda0003f05270 */
[----:B------:R-:W-:Y:S05]  /*0990*/  @P0 BRA `(.L_x_11) ;  /* 0x0000000000500947 */ /* 0x000fea0003800000 */
[----:B------:R-:W1:Y:S01]  /*09a0*/  S2UR UR7, SR_CgaCtaId ;  /* 0x00000000000779c3 */ /* 0x000e620000008800 */
[----:B------:R-:W-:Y:S01]  /*09b0*/  UMOV UR8, 0x400 ;  /* 0x0000040000087882 */ /* 0x000fe20000000000 */
[----:B------:R-:W-:Y:S01]  /*09c0*/  UMOV UR6, 0x20 ;  /* 0x0000002000067882 */ /* 0x000fe20000000000 */
[----:B------:R-:W-:Y:S01]  /*09d0*/  UMOV UR5, 0x80 ;  /* 0x0000008000057882 */ /* 0x000fe20000000000 */
[----:B------:R-:W-:Y:S01]  /*09e0*/  ELECT P0, URZ, PT ;  /* 0x0000000000ff782f */ /* 0x000fe20003800000 */
        /* <DEDUP_REMOVED lines=8> */
[----:B-1----:R1:W2:Y:S01]  /*0a70*/  SYNCS.EXCH.64 URZ, [UR7+0x1a0], UR8 ;  /* 0x0001a00807ff75b2 */ /* 0x0022a20008000100 */
[----:B------:R1:W3:Y:S01]  /*0a80*/  SYNCS.EXCH.64 URZ, [UR7+0x1b8], UR10 ;  /* 0x0001b80a07ff75b2 */ /* 0x0002e20008000100 */
[----:B------:R1:W4:Y:S01]  /*0a90*/  SYNCS.EXCH.64 URZ, [UR7+0x1a8], UR8 ;  /* 0x0001a80807ff75b2 */ /* 0x0003220008000100 */
[----:B------:R1:W1:Y:S01]  /*0aa0*/  SYNCS.EXCH.64 URZ, [UR7+0x1c0], UR10 ;  /* 0x0001c00a07ff75b2 */ /* 0x0002620008000100 */
[----:B------:R1:W1:Y:S01]  /*0ab0*/  SYNCS.EXCH.64 URZ, [UR7+0x1b0], UR8 ;  /* 0x0001b00807ff75b2 */ /* 0x0002620008000100 */
[----:B------:R1:W1:Y:S01]  /*0ac0*/  SYNCS.EXCH.64 URZ, [UR7+0x1c8], UR10 ;  /* 0x0001c80a07ff75b2 */ /* 0x0002620008000100 */
[----:B------:R-:W-:Y:S01]  /*0ad0*/  NOP ;  /* 0x0000000000007918 */ /* 0x000fe20000000000 */
.L_x_11:
[----:B------:R-:W2:Y:S01]  /*0ae0*/  SHFL.IDX PT, R2, R76, RZ, 0x1f ;  /* 0x00001fff4c027589 */ /* 0x000ea200000e0000 */
[----:B------:R-:W-:Y:S01]  /*0af0*/  NOP ;  /* 0x0000000000007918 */ /* 0x000fe20000000000 */
[----:B--2---:R-:W-:-:S13]  /*0b00*/  ISETP.NE.AND P0, PT, R2, 0x3, PT ;  /* 0x000000030200780c */ /* 0x004fda0003f05270 */
[----:B------:R-:W-:Y:S05]  /*0b10*/  @P0 BRA `(.L_x_12) ;  /* 0x0000000000300947 */ /* 0x000fea0003800000 */
[----:B------:R-:W2:Y:S01]  /*0b20*/  S2UR UR6, SR_CgaCtaId ;  /* 0x00000000000679c3 */ /* 0x000ea20000008800 */
[----:B-1----:R-:W-:Y:S01]  /*0b30*/  UMOV UR7, 0x400 ;  /* 0x0000040000077882 */ /* 0x002fe20000000000 */
[----:B------:R-:W-:Y:S01]  /*0b40*/  UMOV UR5, 0x20 ;  /* 0x0000002000057882 */ /* 0x000fe20000000000 */
[----:B------:R-:W-:Y:S01]  /*0b50*/  ELECT P0, URZ, PT ;  /* 0x0000000000ff782f */ /* 0x000fe20003800000 */
[----:B------:R-:W-:-:S04]  /*0b60*/  UIADD3 UR8, UPT, UPT, -UR5, 0x100000, URZ ;  /* 0x0010000005087890 */ /* 0x000fc8000fffe1ff */
[----:B------:R-:W-:Y:S02]  /*0b70*/  USHF.L.U32 UR9, UR8, 0xb, URZ ;  /* 0x0000000b08097899 */ /* 0x000fe400080006ff */
[----:B------:R-:W-:Y:S02]  /*0b80*/  USHF.L.U32 UR8, UR8, 0x1, URZ ;  /* 0x0000000108087899 */ /* 0x000fe400080006ff */
[----:B--2---:R-:W-:Y:S01]  /*0b90*/  ULEA UR6, UR6, UR7, 0x18 ;  /* 0x0000000706067291 */ /* 0x004fe2000f8ec0ff */
[----:B------:R-:W1:Y:S11]  /*0ba0*/  FENCE.VIEW.ASYNC.S ;  /* 0x00000000000073c6 */ /* 0x000e760000000000 */
[----:B-1----:R2:W1:Y:S01]  /*0bb0*/  SYNCS.EXCH.64 URZ, [UR6+0x1d0], UR8 ;  /* 0x0001d00806ff75b2 */ /* 0x0024620008000100 */
[----:B------:R2:W1:Y:S02]  /*0bc0*/  SYNCS.EXCH.64 URZ, [UR6+0x1d8], UR8 ;  /* 0x0001d80806ff75b2 */ /* 0x0004640008000100 */
[----:B--2---:R-:W-:Y:S01]  /*0bd0*/  NOP ;  /* 0x0000000000007918 */ /* 0x004fe20000000000 */
.L_x_12:
[----:B------:R-:W2:Y:S01]  /*0be0*/  SHFL.IDX PT, R2, R76, RZ, 0x1f ;  /* 0x00001fff4c027589 */ /* 0x000ea200000e0000 */
[----:B------:R-:W-:Y:S01]  /*0bf0*/  NOP ;  /* 0x0000000000007918 */ /* 0x000fe20000000000 */
[----:B--2---:R-:W-:-:S13]  /*0c00*/  ISETP.NE.AND P0, PT, R2, 0x4, PT ;  /* 0x000000040200780c */ /* 0x004fda0003f05270 */
[----:B------:R-:W-:Y:S05]  /*0c10*/  @P0 BRA `(.L_x_13) ;  /* 0x0000000000440947 */ /* 0x000fea0003800000 */
[----:B------:R-:W2:Y:S01]  /*0c20*/  S2UR UR6, SR_CgaCtaId ;  /* 0x00000000000679c3 */ /* 0x000ea20000008800 */
[----:B-1----:R-:W-:Y:S01]  /*0c30*/  UMOV UR8, 0x1e0 ;  /* 0x000001e000087882 */ /* 0x002fe20000000000 */
[----:B------:R-:W-:Y:S01]  /*0c40*/  UMOV UR7, 0x400 ;  /* 0x0000040000077882 */ /* 0x000fe20000000000 */
[----:B------:R-:W-:Y:S01]  /*0c50*/  USEL UR8, UR8, 0x1a0, UP6 ;  /* 0x000001a008087887 */ /* 0x000fe2000b000000 */
[----:B------:R-:W-:Y:S01]  /*0c60*/  UMOV UR5, 0x1 ;  /* 0x0000000100057882 */ /* 0x000fe20000000000 */
[----:B------:R-:W-:Y:S01]  /*0c70*/  ELECT P0, URZ, PT ;  /* 0x0000000000ff782f */ /* 0x000fe20003800000 */
[----:B------:R-:W-:-:S04]  /*0c80*/  UIADD3 UR10, UPT, UPT, -UR5, 0x100000, URZ ;  /* 0x00100000050a7890 */ /* 0x000fc8000fffe1ff */
[----:B------:R-:W-:Y:S02]  /*0c90*/  USHF.L.U32 UR11, UR10, 0xb, URZ ;  /* 0x0000000b0a0b7899 */ /* 0x000fe400080006ff */
[----:B------:R-:W-:Y:S02]  /*0ca0*/  USHF.L.U32 UR10, UR10, 0x1, URZ ;  /* 0x000000010a0a7899 */ /* 0x000fe400080006ff */
        /* <DEDUP_REMOVED lines=8> */
.L_x_13:
[----:B------:R-:W2:Y:S01]  /*0d30*/  SHFL.IDX PT, R2, R76, RZ, 0x1f ;  /* 0x00001fff4c027589 */ /* 0x000ea200000e0000 */
[----:B------:R-:W1:Y:S01]  /*0d40*/  S2UR UR45, SR_CgaCtaId ;  /* 0x00000000002d79c3 */ /* 0x000e620000008800 */
[----:B------:R-:W-:Y:S01]  /*0d50*/  NOP ;  /* 0x0000000000007918 */ /* 0x000fe20000000000 */
[----:B--2---:R-:W-:-:S13]  /*0d60*/  ISETP.NE.AND P0, PT, R2, 0x5, PT ;  /* 0x000000050200780c */ /* 0x004fda0003f05270 */
[----:B-1----:R-:W-:Y:S05]  /*0d70*/  @P0 BRA `(.L_x_14) ;  /* 0x0000000000440947 */ /* 0x002fea0003800000 */
[----:B------:R-:W-:Y:S01]  /*0d80*/  UMOV UR7, 0x400 ;  /* 0x0000040000077882 */ /* 0x000fe20000000000 */
[----:B------:R-:W-:Y:S01]  /*0d90*/  UMOV UR6, 0x1 ;  /* 0x0000000100067882 */ /* 0x000fe20000000000 */
[----:B------:R-:W-:Y:S01]  /*0da0*/  UMOV UR5, 0x80 ;  /* 0x0000008000057882 */ /* 0x000fe20000000000 */
[----:B------:R-:W-:Y:S02]  /*0db0*/  ULEA UR7, UR45, UR7, 0x18 ;  /* 0x000000072d077291 */ /* 0x000fe4000f8ec0ff */
[----:B------:R-:W-:-:S04]  /*0dc0*/  UIADD3 UR8, UPT, UPT, -UR6, 0x100000, URZ ;  /* 0x0010000006087890 */ /* 0x000fc8000fffe1ff */
[----:B------:R-:W-:Y:S02]  /*0dd0*/  USHF.L.U32 UR9, UR8, 0xb, URZ ;  /* 0x0000000b08097899 */ /* 0x000fe400080006ff */
[----:B------:R-:W-:Y:S02]  /*0de0*/  USHF.L.U32 UR8, UR8, 0x1, URZ ;  /* 0x0000000108087899 */ /* 0x000fe400080006ff */
[----:B------:R-:W-:-:S04]  /*0df0*/  UIADD3 UR10, UPT, UPT, -UR5, 0x100000, URZ ;  /* 0x00100000050a7890 */ /* 0x000fc8000fffe1ff */
[----:B------:R-:W-:Y:S02]  /*0e00*/  USHF.L.U32 UR11, UR10, 0xb, URZ ;  /* 0x0000000b0a0b7899 */ /* 0x000fe400080006ff */
[----:B------:R-:W-:Y:S01]  /*0e10*/  USHF.L.U32 UR10, UR10, 0x1, URZ ;  /* 0x000000010a0a7899 */ /* 0x000fe200080006ff */
[----:B------:R-:W-:Y:S01]  /*0e20*/  ELECT P0, URZ, PT ;  /* 0x0000000000ff782f */ /* 0x000fe20003800000 */
[----:B------:R-:W1:Y:S02]  /*0e30*/  FENCE.VIEW.ASYNC.S ;  /* 0x00000000000073c6 */ /* 0x000e640000000000 */
[----:B-1----:R1:W2:Y:S08]  /*0e40*/  SYNCS.EXCH.64 URZ, [UR7+0x1f0], UR8 ;  /* 0x0001f00807ff75b2 */ /* 0x0022b00008000100 */
[----:B------:R1:W1:Y:S01]  /*0e50*/  SYNCS.EXCH.64 URZ, [UR7+0x200], UR10 ;  /* 0x0002000a07ff75b2 */ /* 0x0002620008000100 */
[----:B------:R1:W1:Y:S01]  /*0e60*/  SYNCS.EXCH.64 URZ, [UR7+0x1f8], UR8 ;  /* 0x0001f80807ff75b2 */ /* 0x0002620008000100 */
[----:B------:R1:W1:Y:S01]  /*0e70*/  SYNCS.EXCH.64 URZ, [UR7+0x208], UR10 ;  /* 0x0002080a07ff75b2 */ /* 0x0002620008000100 */
[----:B------:R-:W-:Y:S01]  /*0e80*/  NOP ;  /* 0x0000000000007918 */ /* 0x000fe20000000000 */
.L_x_14:
[----:B------:R-:W3:Y:S01]  /*0e90*/  LDCU UR5, c[0x0][0x36c] ;  /* 0x00006d80ff0577ac */ /* 0x000ee20008000800 */
[----:B------:R-:W-:Y:S01]  /*0ea0*/  ISETP.NE.OR P5, PT, R0, 0x2, !P5 ;  /* 0x000000020000780c */ /* 0x000fe20006fa5670 */
[----:B------:R-:W-:Y:S01]  /*0eb0*/  NOP ;  /* 0x0000000000007918 */ /* 0x000fe20000000000 */
[----:B------:R-:W-:Y:S01]  /*0ec0*/  LOP3.LUT R8, R75, 0x1f, RZ, 0xc0, !PT ;  /* 0x0000001f4b087812 */ /* 0x000fe200078ec0ff */
[----:B------:R-:W-:Y:S02]  /*0ed0*/  UISETP.NE.AND UP5, UPT, UR4, 0x2, UPT ;  /* 0x000000020400788c */ /* 0x000fe4000bfa5270 */
[----:B------:R-:W-:Y:S02]  /*0ee0*/  UISETP.NE.AND UP4, UPT, UR4, URZ, UPT ;  /* 0x000000ff0400728c */ /* 0x000fe4000bf85270 */
[----:B---3--:R-:W-:-:S09]  /*0ef0*/  UISETP.EQ.U32.AND UP1, UPT, UR5, 0x1, UPT ;  /* 0x000000010500788c */ /* 0x008fd2000bf22070 */
[----:B------:R-:W-:Y:S05]  /*0f00*/  BRA.U !UP1, `(.L_x_15) ;  /* 0x0000000109087547 */ /* 0x000fea000b800000 */
[----:B-12-4-:R-:W-:Y:S01]  /*0f10*/  UCGABAR_ARV ;  /* 0x00000000000079c7 */ /* 0x016fe20008000000 */
[----:B------:R-:W-:Y:S05]  /*0f20*/  BRA `(.L_x_16) ;  /* 0x0000000000047947 */ /* 0x000fea0003800000 */
.L_x_15:
[----:B-12-4-:R-:W-:Y:S01]  /*0f30*/  NOP ;  /* 0x0000000000007918 */ /* 0x016fe20000000000 */
.L_x_16:
[----:B------:R-:W1:Y:S01]  /*0f40*/  S2R R18, SR_CTAID.Y ;  /* 0x0000000000127919 */ /* 0x000e620000002600 */
[----:B------:R-:W2:Y:S01]  /*0f50*/  S2UR UR6, SR_CTAID.X ;  /* 0x00000000000679c3 */ /* 0x000ea20000002500 */
[----:B------:R-:W-:-:S05]  /*0f60*/  CS2R.32 R64, SR_CgaSize ;  /* 0x0000000000407805 */ /* 0x000fca0000008a00 */
[----:B------:R-:W-:-:S05]  /*0f70*/  IMAD R64, R64, -0xa0, RZ ;  /* 0xffffff6040407824 */ /* 0x000fca00078e02ff */
[----:B------:R-:W-:-:S14]  /*0f80*/  R2UR UR7, R64 ;  /* 0x00000000400772ca */ /* 0x000fdc00000e0000 */
[----:B------:R-:W3:Y:S01]  /*0f90*/  LDCU UR7, c[0x0][UR7+0x2b0] ;  /* 0x00005600070777ac */ /* 0x000ee20008000800 */
[----:B------:R-:W-:-:S05]  /*0fa0*/  CS2R.32 R64, SR_CgaSize ;  /* 0x0000000000407805 */ /* 0x000fca0000008a00 */
[----:B------:R-:W-:-:S05]  /*0fb0*/  IMAD R64, R64, -0xa0, RZ ;  /* 0xffffff6040407824 */ /* 0x000fca00078e02ff */
[----:B------:R-:W-:-:S14]  /*0fc0*/  R2UR UR5, R64 ;  /* 0x00000000400572ca */ /* 0x000fdc00000e0000 */
[----:B------:R-:W4:Y:S01]  /*0fd0*/  LDCU UR5, c[0x0][UR5+0x2b4] ;  /* 0x00005680050577ac */ /* 0x000f220008000800 */
[----:B------:R-:W4:Y:S01]  /*0fe0*/  LDC R11, c[0x0][0xb24] ;  /* 0x0002c900ff0b7b82 */ /* 0x000f220000000800 */
[----:B------:R-:W-:Y:S02]  /*0ff0*/  USHF.L.U32 UR23, UR45, 0xa, URZ ;  /* 0x0000000a2d177899 */ /* 0x000fe400080006ff */
[----:B------:R-:W-:Y:S02]  /*1000*/  USHF.L.U32 UR22, UR45, 0x4, URZ ;  /* 0x000000042d167899 */ /* 0x000fe400080006ff */
[----:B------:R-:W-:Y:S02]  /*1010*/  ULOP3.LUT UR23, UR23, 0x400, URZ, 0xc0, !UPT ;  /* 0x0000040017177892 */ /* 0x000fe4000f8ec0ff */
[----:B------:R-:W-:Y:S01]  /*1020*/  ULOP3.LUT UR22, UR22, 0x10, URZ, 0xc0, !UPT ;  /* 0x0000001016167892 */ /* 0x000fe2000f8ec0ff */
[----:B------:R-:W-:-:S05]  /*1030*/  CS2R.32 R5, SR_CgaSize ;  /* 0x0000000000057805 */ /* 0x000fca0000008a00 */
[----:B------:R-:W-:-:S06]  /*1040*/  IMAD R5, R5, -0xa0, RZ ;  /* 0xffffff6005057824 */ /* 0x000fcc00078e02ff */
[----:B------:R-:W4:Y:S01]  /*1050*/  LDC R5, c[0x0][R5+0x2a0] ;  /* 0x0000a80005057b82 */ /* 0x000f220000000800 */
[----:B------:R-:W-:Y:S01]  /*1060*/  UISETP.NE.AND UP2, UPT, UR4, 0x2, UPT ;  /* 0x000000020400788c */ /* 0x000fe2000bf45270 */
[----:B--2---:R-:W-:Y:S02]  /*1070*/  I2FP.F32.U32 R64, UR6 ;  /* 0x0000000600407c45 */ /* 0x004fe40008201000 */
[----:B------:R-:W-:-:S05]  /*1080*/  CS2R.32 R62, SR_CgaSize ;  /* 0x00000000003e7805 */ /* 0x000fca0000008a00 */
[----:B------:R-:W-:-:S06]  /*1090*/  IMAD R62, R62, -0xa0, RZ ;  /* 0xffffff603e3e7824 */ /* 0x000fcc00078e02ff */
[----:B------:R-:W2:Y:S01]  /*10a0*/  LDC R62, c[0x0][R62+0x2a4] ;  /* 0x0000a9003e3e7b82 */ /* 0x000ea20000000800 */
[----:B------:R-:W-:Y:S01]  /*10b0*/  MOV R19, UR6 ;  /* 0x0000000600137c02 */ /* 0x000fe20008000f00 */
[----:B---3--:R-:W-:Y:S01]  /*10c0*/  FMUL R64, R64, UR7 ;  /* 0x0000000740407c20 */ /* 0x008fe20008400000 */
[----:B-1----:R-:W-:-:S05]  /*10d0*/  I2FP.F32.U32 R0, R18 ;  /* 0x0000001200007245 */ /* 0x002fca0000201000 */
[----:B------:R-:W1:Y:S01]  /*10e0*/  S2UR UR60, SR_CTAID.Z ;  /* 0x00000000003c79c3 */ /* 0x000e620000002700 */
[----:B----4-:R-:W-:Y:S01]  /*10f0*/  ISETP.GE.AND P0, PT, R11, 0x1, PT ;  /* 0x000000010b00780c */ /* 0x010fe20003f06270 */
[----:B------:R-:W3:Y:S01]  /*1100*/  F2I.U32.TRUNC.NTZ R64, R64 ;  /* 0x0000004000407305 */ /* 0x000ee2000020f000 */
[----:B------:R-:W-:Y:S01]  /*1110*/  FMUL R0, R0, UR5 ;  /* 0x0000000500007c20 */ /* 0x000fe20008400000 */
[----:B------:R-:W4:Y:S04]  /*1120*/  LDCU UR5, c[0x0][0xb30] ;  /* 0x00016600ff0577ac */ /* 0x000f280008000800 */
[----:B------:R-:W1:Y:S02]  /*1130*/  LDC R26, c[0x0][0xb24] ;  /* 0x0002c900ff1a7b82 */ /* 0x000e640000000800 */
[----:B------:R-:W4:Y:S01]  /*1140*/  F2I.U32.TRUNC.NTZ R3, R0 ;  /* 0x0000000000037305 */ /* 0x000f22000020f000 */
[----:B---3--:R-:W-:-:S05]  /*1150*/  IADD3 R64, PT, PT, -R64, RZ, RZ ;  /* 0x000000ff40407210 */ /* 0x008fca0007ffe1ff */
[----:B------:R-:W-:Y:S01]  /*1160*/  IMAD R64, R5, R64, UR6 ;  /* 0x0000000605407e24 */ /* 0x000fe2000f8e0240 */
[----:B----4-:R-:W-:Y:S02]  /*1170*/  IADD3 R3, PT, PT, -R3, RZ, RZ ;  /* 0x000000ff03037210 */ /* 0x010fe40007ffe1ff */
[----:B------:R-:W-:-:S03]  /*1180*/  PRMT R0, RZ, 0x7610, R0 ;  /* 0x00007610ff007816 */ /* 0x000fc60000000000 */
[----:B--2---:R-:W-:Y:S01]  /*1190*/  IMAD R62, R62, R3, R18 ;  /* 0x000000033e3e7224 */ /* 0x004fe200078e0212 */
[----:B------:R-:W-:Y:S06]  /*11a0*/  BRA.U UP4, `(.L_x_17) ;  /* 0x0000000104207547 */ /* 0x000fec000b800000 */
[C---:B------:R-:W-:Y:S02]  /*11b0*/  ISETP.NE.AND P3, PT, R62.reuse, RZ, PT ;  /* 0x000000ff3e00720c */ /* 0x040fe40003f65270 */
[----:B------:R-:W-:Y:S02]  /*11c0*/  ISETP.NE.AND P1, PT, R62, RZ, PT ;  /* 0x000000ff3e00720c */ /* 0x000fe40003f25270 */
[C---:B------:R-:W-:Y:S02]  /*11d0*/  ISETP.NE.AND P2, PT, R64.reuse, 0x1, PT ;  /* 0x000000014000780c */ /* 0x040fe40003f45270 */
[----:B------:R-:W-:Y:S02]  /*11e0*/  SEL R0, RZ, 0x2, P3 ;  /* 0x00000002ff007807 */ /* 0x000fe40001800000 */
[----:B------:R-:W-:Y:S02]  /*11f0*/  ISETP.EQ.OR P1, PT, R64, RZ, !P1 ;  /* 0x000000ff4000720c */ /* 0x000fe40004f22670 */
[----:B------:R-:W-:-:S02]  /*1200*/  SEL R0, R0, 0x2, P2 ;  /* 0x0000000200007807 */ /* 0x000fc40001000000 */
[----:B------:R-:W-:-:S05]  /*1210*/  SEL R3, RZ, 0x1, !P1 ;  /* 0x00000001ff037807 */ /* 0x000fca0004800000 */
[----:B------:R-:W-:Y:S02]  /*1220*/  IMAD.IADD R0, R3, 0x1, R0 ;  /* 0x0000000103007824 */ /* 0x000fe400078e0200 */
.L_x_17:
[----:B------:R-:W-:Y:S05]  /*1230*/  @!P0 BRA `(.L_x_18) ;  /* 0x0000000000b88947 */ /* 0x000fea0003800000 */
[----:B------:R-:W2:Y:S01]  /*1240*/  LDC.64 R4, c[0x0][0xb18] ;  /* 0x0002c600ff047b82 */ /* 0x000ea20000000a00 */
[----:B------:R-:W-:-:S07]  /*1250*/  ISETP.NE.AND P0, PT, R11, 0x1, PT ;  /* 0x000000010b00780c */ /* 0x000fce0003f05270 */
[----:B------:R-:W3:Y:S08]  /*1260*/  LDC R10, c[0x0][0xb0c] ;  /* 0x0002c300ff0a7b82 */ /* 0x000ef00000000800 */
[----:B------:R-:W4:Y:S08]  /*1270*/  LDC R13, c[0x0][0x370] ;  /* 0x0000dc00ff0d7b82 */ /* 0x000f300000000800 */
[----:B------:R-:W1:Y:S01]  /*1280*/  LDC R12, c[0x0][0x374] ;  /* 0x0000dd00ff0c7b82 */ /* 0x000e620000000800 */
[----:B--2---:R-:W-:-:S07]  /*1290*/  ISETP.NE.AND P1, PT, R4, 0x1, PT ;  /* 0x000000010400780c */ /* 0x004fce0003f25270 */
[----:B------:R-:W4:Y:S01]  /*12a0*/  LDC.64 R6, c[0x0][0xb10] ;  /* 0x0002c400ff067b82 */ /* 0x000f220000000a00 */
[----:B---3--:R-:W-:-:S07]  /*12b0*/  ISETP.NE.AND P2, PT, R10, 0x1, PT ;  /* 0x000000010a00780c */ /* 0x008fce0003f45270 */
[----:B------:R-:W2:Y:S08]  /*12c0*/  LDC R9, c[0x0][0xb20] ;  /* 0x0002c800ff097b82 */ /* 0x000eb00000000800 */
[----:B------:R-:W3:Y:S01]  /*12d0*/  LDC.64 R2, c[0x0][0xb28] ;  /* 0x0002ca00ff027b82 */ /* 0x000ee20000000a00 */
[----:B-1----:R-:W-:-:S04]  /*12e0*/  IMAD.HI.U32 R14, R12, R5, RZ ;  /* 0x000000050c0e7227 */ /* 0x002fc800078e00ff */
[----:B----4-:R-:W-:-:S04]  /*12f0*/  IMAD.HI.U32 R16, R13, R6, RZ ;  /* 0x000000060d107227 */ /* 0x010fc800078e00ff */
[----:B------:R-:W-:Y:S01]  /*1300*/  IMAD.HI.U32 R20, R19, R6, RZ ;  /* 0x0000000613147227 */ /* 0x000fe200078e00ff */
[----:B------:R-:W-:Y:S02]  /*1310*/  @P2 SHF.R.U32.HI R13, RZ, R7, R16 ;  /* 0x00000007ff0d2219 */ /* 0x000fe40000011610 */
[----:B--2---:R-:W-:Y:S01]  /*1320*/  @P1 SHF.R.U32.HI R12, RZ, R9, R14 ;  /* 0x00000009ff0c1219 */ /* 0x004fe2000001160e */
[----:B------:R-:W-:Y:S01]  /*1330*/  IMAD.HI.U32 R16, R18, R5, RZ ;  /* 0x0000000512107227 */ /* 0x000fe200078e00ff */
[----:B------:R-:W-:-:S04]  /*1340*/  SHF.R.U32.HI R20, RZ, R7, R20 ;  /* 0x00000007ff147219 */ /* 0x000fc80000011614 */
[----:B------:R-:W-:Y:S01]  /*1350*/  SHF.R.U32.HI R9, RZ, R9, R16 ;  /* 0x00000009ff097219 */ /* 0x000fe20000011610 */
[----:B---3--:R-:W-:Y:S01]  /*1360*/  IMAD.HI.U32 R14, R12, R2, RZ ;  /* 0x000000020c0e7227 */ /* 0x008fe200078e00ff */
[----:B------:R-:W-:Y:S02]  /*1370*/  SEL R5, R19, R20, !P2 ;  /* 0x0000001413057207 */ /* 0x000fe40005000000 */
[----:B------:R-:W-:Y:S01]  /*1380*/  SEL R9, R18, R9, !P1 ;  /* 0x0000000912097207 */ /* 0x000fe20004800000 */
[----:B------:R-:W-:Y:S01]  /*1390*/  IMAD.HI.U32 R6, R13, R2, RZ ;  /* 0x000000020d067227 */ /* 0x000fe200078e00ff */
[-C--:B------:R-:W-:Y:S02]  /*13a0*/  @P0 SHF.R.U32.HI R12, RZ, R3.reuse, R14 ;  /* 0x00000003ff0c0219 */ /* 0x080fe4000001160e */
[----:B------:R-:W-:Y:S02]  /*13b0*/  IADD3 R7, PT, PT, -R9, RZ, RZ ;  /* 0x000000ff09077210 */ /* 0x000fe40007ffe1ff */
[----:B------:R-:W-:Y:S01]  /*13c0*/  @P0 SHF.R.U32.HI R13, RZ, R3, R6 ;  /* 0x00000003ff0d0219 */ /* 0x000fe20000011606 */
[----:B------:R-:W-:-:S02]  /*13d0*/  IMAD R12, R12, R11, RZ ;  /* 0x0000000b0c0c7224 */ /* 0x000fc400078e02ff */
[----:B------:R-:W-:Y:S02]  /*13e0*/  IMAD R7, R4, R7, R18 ;  /* 0x0000000704077224 */ /* 0x000fe400078e0212 */
[----:B------:R-:W-:Y:S01]  /*13f0*/  IMAD R6, R13, R11, RZ ;  /* 0x0000000b0d067224 */ /* 0x000fe200078e02ff */
[----:B------:R-:W-:-:S04]  /*1400*/  ISETP.GE.AND P1, PT, R9, R12, PT ;  /* 0x0000000c0900720c */ /* 0x000fc80003f26270 */
[----:B------:R-:W-:Y:S01]  /*1410*/  ISETP.GE.OR P1, PT, R5, R6, P1 ;  /* 0x000000060500720c */ /* 0x000fe20000f26670 */
[----:B------:R-:W-:-:S05]  /*1420*/  IMAD.HI.U32 R6, R9, R2, RZ ;  /* 0x0000000209067227 */ /* 0x000fca00078e00ff */
[----:B------:R-:W-:-:S04]  /*1430*/  SHF.R.U32.HI R6, RZ, R3, R6 ;  /* 0x00000003ff067219 */ /* 0x000fc80000011606 */
[----:B------:R-:W-:-:S03]  /*1440*/  SEL R6, R9, R6, !P0 ;  /* 0x0000000609067207 */ /* 0x000fc60004000000 */
[----:B------:R-:W-:Y:S01]  /*1450*/  @!P1 IMAD.HI.U32 R12, R5, R2, RZ ;  /* 0x00000002050c9227 */ /* 0x000fe200078e00ff */
[----:B------:R-:W-:-:S04]  /*1460*/  IADD3 R2, PT, PT, -R6, RZ, RZ ;  /* 0x000000ff06027210 */ /* 0x000fc80007ffe1ff */
[----:B------:R-:W-:Y:S01]  /*1470*/  @!P1 SHF.R.U32.HI R12, RZ, R3, R12 ;  /* 0x00000003ff0c9219 */ /* 0x000fe2000001160c */
[----:B------:R-:W-:-:S03]  /*1480*/  IMAD R2, R11, R2, R9 ;  /* 0x000000020b027224 */ /* 0x000fc600078e0209 */
[----:B------:R-:W-:-:S05]  /*1490*/  @!P1 SEL R3, R5, R12, !P0 ;  /* 0x0000000c05039207 */ /* 0x000fca0004000000 */
[--C-:B------:R-:W-:Y:S02]  /*14a0*/  @!P1 IMAD.IADD R6, R6, 0x1, -R3.reuse ;  /* 0x0000000106069824 */ /* 0x100fe400078e0a03 */
[----:B------:R-:W-:Y:S01]  /*14b0*/  @!P1 IMAD R3, R2, R13, R3 ;  /* 0x0000000d02039224 */ /* 0x000fe200078e0203 */
[----:B------:R-:W-:Y:S01]  /*14c0*/  IADD3 R2, PT, PT, -R5, RZ, RZ ;  /* 0x000000ff05027210 */ /* 0x000fe20007ffe1ff */
[----:B------:R-:W-:Y:S02]  /*14d0*/  @!P1 IMAD R9, R6, R11, R5 ;  /* 0x0000000b06099224 */ /* 0x000fe400078e0205 */
[----:B------:R-:W-:Y:S02]  /*14e0*/  @!P1 IMAD.MOV.U32 R5, RZ, RZ, R3 ;  /* 0x000000ffff059224 */ /* 0x000fe400078e0003 */
[----:B------:R-:W-:Y:S02]  /*14f0*/  IMAD R2, R10, R2, R19 ;  /* 0x000000020a027224 */ /* 0x000fe400078e0213 */
[----:B------:R-:W-:-:S02]  /*1500*/  IMAD R18, R9, R4, R7 ;  /* 0x0000000409127224 */ /* 0x000fc400078e0207 */
[----:B------:R-:W-:Y:S02]  /*1510*/  IMAD R19, R5, R10, R2 ;  /* 0x0000000a05137224 */ /* 0x000fe400078e0202 */
.L_x_18:
[----:B------:R-:W-:-:S09]  /*1520*/  UISETP.NE.AND UP3, UPT, UR5, 0x1, UPT ;  /* 0x000000010500788c */ /* 0x000fd2000bf65270 */
[----:B------:R-:W-:Y:S05]  /*1530*/  BRA.U UP3, `(.L_x_19) ;  /* 0x0000000103407547 */ /* 0x000fea000b800000 */
[----:B------:R-:W2:Y:S08]  /*1540*/  LDC.64 R4, c[0x0][0xb10] ;  /* 0x0002c400ff047b82 */ /* 0x000eb00000000a00 */
[----:B------:R-:W3:Y:S08]  /*1550*/  LDC.64 R2, c[0x0][0xb18] ;  /* 0x0002c600ff027b82 */ /* 0x000ef00000000a00 */
[----:B------:R-:W4:Y:S08]  /*1560*/  LDC R6, c[0x0][0xb20] ;  /* 0x0002c800ff067b82 */ /* 0x000f300000000800 */
[----:B------:R-:W1:Y:S01]  /*1570*/  LDC R10, c[0x0][0xb0c] ;  /* 0x0002c300ff0a7b82 */ /* 0x000e620000000800 */
[----:B--2---:R-:W-:-:S05]  /*1580*/  IMAD.HI.U32 R4, R19, R4, RZ ;  /* 0x0000000413047227 */ /* 0x004fca00078e00ff */
[----:B------:R-:W-:Y:S01]  /*1590*/  SHF.R.U32.HI R4, RZ, R5, R4 ;  /* 0x00000005ff047219 */ /* 0x000fe20000011604 */
[----:B---3--:R-:W-:Y:S01]  /*15a0*/  IMAD.HI.U32 R3, R18, R3, RZ ;  /* 0x0000000312037227 */ /* 0x008fe200078e00ff */
[----:B------:R-:W-:-:S04]  /*15b0*/  ISETP.NE.AND P0, PT, R2, 0x1, PT ;  /* 0x000000010200780c */ /* 0x000fc80003f05270 */
[----:B----4-:R-:W-:-:S04]  /*15c0*/  SHF.R.U32.HI R3, RZ, R6, R3 ;  /* 0x00000006ff037219 */ /* 0x010fc80000011603 */
[----:B------:R-:W-:Y:S02]  /*15d0*/  SEL R3, R18, R3, !P0 ;  /* 0x0000000312037207 */ /* 0x000fe40004000000 */
[----:B-1----:R-:W-:-:S04]  /*15e0*/  ISETP.NE.AND P1, PT, R10, 0x1, PT ;  /* 0x000000010a00780c */ /* 0x002fc80003f25270 */
[----:B------:R-:W-:-:S05]  /*15f0*/  SEL R4, R19, R4, !P1 ;  /* 0x0000000413047207 */ /* 0x000fca0004800000 */
[----:B------:R-:W-:Y:S02]  /*1600*/  IMAD.IADD R5, R3, 0x1, -R4 ;  /* 0x0000000103057824 */ /* 0x000fe400078e0a04 */
[----:B------:R-:W-:Y:S02]  /*1610*/  IMAD.IADD R3, R4, 0x1, -R3 ;  /* 0x0000000104037824 */ /* 0x000fe400078e0a03 */
[----:B------:R-:W-:Y:S02]  /*1620*/  IMAD R19, R5, R10, R19 ;  /* 0x0000000a05137224 */ /* 0x000fe400078e0213 */
[----:B------:R-:W-:Y:S02]  /*1630*/  IMAD R18, R3, R2, R18 ;  /* 0x0000000203127224 */ /* 0x000fe400078e0212 */
.L_x_19:
[----:B------:R-:W-:Y:S05]  /*1640*/  BRA.U !UP1, `(.L_x_20) ;  /* 0x00000001090c7547 */ /* 0x000fea000b800000 */
[----:B------:R-:W-:Y:S01]  /*1650*/  UCGABAR_WAIT ;  /* 0x0000000000007dc7 */ /* 0x000fe20008000000 */
[----:B------:R-:W-:Y:S01]  /*1660*/  CCTL.IVALL ;  /* 0x00000000ff00798f */ /* 0x000fe20002000000 */
[----:B------:R-:W-:Y:S05]  /*1670*/  BRA `(.L_x_21) ;  /* 0x0000000000047947 */ /* 0x000fea0003800000 */
.L_x_20:
[----:B------:R-:W-:Y:S06]  /*1680*/  BAR.SYNC.DEFER_BLOCKING 0x0 ;  /* 0x0000000000007b1d */ /* 0x000fec0000010000 */
.L_x_21:
[----:B------:R-:W-:Y:S05]  /*1690*/  BRA.U UP2, `(.L_x_22) ;  /* 0x0000002102d87547 */ /* 0x000fea000b800000 */
[----:B------:R-:W2:Y:S01]  /*16a0*/  LDCU UR7, c[0x0][0x388] ;  /* 0x00007100ff0777ac */ /* 0x000ea20008000800 */
[----:B------:R-:W3:Y:S01]  /*16b0*/  LDC R11, c[0x0][0x370] ;  /* 0x0000dc00ff0b7b82 */ /* 0x000ee20000000800 */
[----:B------:R-:W-:Y:S01]  /*16c0*/  PLOP3.LUT P0, PT, PT, PT, UP6, 0x80, 0x8 ;  /* 0x000000000008781c */ /* 0x000fe20003f0f068 */
[----:B------:R-:W-:Y:S01]  /*16d0*/  IMAD.MOV.U32 R12, RZ, RZ, 0x1 ;  /* 0x00000001ff0c7424 */ /* 0x000fe200078e00ff */
[----:B------:R-:W4:Y:S01]  /*16e0*/  LDCU UR5, c[0x0][0x38c] ;  /* 0x00007180ff0577ac */ /* 0x000f220008000800 */
[----:B------:R-:W-:Y:S01]  /*16f0*/  ISETP.EQ.OR P4, PT, R8, RZ, P5 ;  /* 0x000000ff0800720c */ /* 0x000fe20002f82670 */
[----:B------:R-:W-:Y:S01]  /*1700*/  IMAD.MOV.U32 R10, RZ, RZ, RZ ;  /* 0x000000ffff0a7224 */ /* 0x000fe200078e00ff */
[----:B------:R-:W-:Y:S01]  /*1710*/  PLOP3.LUT P0, PT, P0, PT, PT, 0x8, 0x80 ;  /* 0x000000000080781c */ /* 0x000fe2000070e170 */
[----:B------:R-:W1:Y:S01]  /*1720*/  LDCU UR37, c[0x0][0x390] ;  /* 0x00007200ff2577ac */ /* 0x000e620008000800 */
[----:B------:R-:W3:Y:S01]  /*1730*/  LDC R0, c[0x0][0x374] ;  /* 0x0000dd00ff007b82 */ /* 0x000ee20000000800 */
[----:B------:R-:W-:-:S02]  /*1740*/  UISETP.NE.AND UP1, UPT, UR4, URZ, UPT ;  /* 0x000000ff0400728c */ /* 0x000fc4000bf25270 */
[----:B------:R-:W-:Y:S01]  /*1750*/  USEL UR32, URZ, 0x1, UP5 ;  /* 0x00000001ff207887 */ /* 0x000fe2000a800000 */
[----:B------:R-:W1:Y:S01]  /*1760*/  LDCU.64 UR38, c[0x0][0x348] ;  /* 0x00006900ff2677ac */ /* 0x000e620008000a00 */
[----:B--2---:R-:W-:Y:S02]  /*1770*/  UIADD3 UR7, UPT, UPT, UR7, 0x1f, URZ ;  /* 0x0000001f07077890 */ /* 0x004fe4000fffe0ff */
[----:B------:R-:W-:Y:S02]  /*1780*/  USEL UR32, UR32, 0x2, UP1 ;  /* 0x0000000220207887 */ /* 0x000fe40008800000 */
[----:B------:R-:W-:Y:S01]  /*1790*/  USHF.R.S32.HI UR6, URZ, 0x1f, UR7 ;  /* 0x0000001fff067899 */ /* 0x000fe20008011407 */
[----:B------:R-:W-:Y:S01]  /*17a0*/  UMOV UR35, URZ ;  /* 0x000000ff00237c82 */ /* 0x000fe20008000000 */
[----:B------:R-:W-:Y:S02]  /*17b0*/  UMOV UR21, URZ ;  /* 0x000000ff00157c82 */ /* 0x000fe40008000000 */
[----:B------:R-:W-:Y:S01]  /*17c0*/  ULEA.HI UR6, UR6, UR7, URZ, 0x5 ;  /* 0x0000000706067291 */ /* 0x000fe2000f8f28ff */
[----:B------:R-:W-:-:S03]  /*17d0*/  UMOV UR34, URZ ;  /* 0x000000ff00227c82 */ /* 0x000fc60008000000 */
[----:B------:R-:W-:-:S04]  /*17e0*/  USHF.R.S32.HI UR6, URZ, 0x5, UR6 ;  /* 0x00000005ff067899 */ /* 0x000fc80008011406 */
[----:B----4-:R-:W-:-:S04]  /*17f0*/  UIMAD UR5, UR6, UR5, URZ ;  /* 0x00000005060572a4 */ /* 0x010fc8000f8e02ff */
[----:B-1----:R-:W-:-:S04]  /*1800*/  UIMAD UR37, UR5, UR37, URZ ;  /* 0x00000025052572a4 */ /* 0x002fc8000f8e02ff */
[----:B------:R-:W-:Y:S02]  /*1810*/  UISETP.NE.AND UP2, UPT, UR37, URZ, UPT ;  /* 0x000000ff2500728c */ /* 0x000fe4000bf45270 */
[----:B------:R-:W-:-:S04]  /*1820*/  UISETP.LT.U32.AND UP0, UPT, UR37, 0x1a, UPT ;  /* 0x0000001a2500788c */ /* 0x000fc8000bf01070 */
[----:B------:R-:W-:-:S04]  /*1830*/  USEL UR36, UR37, 0x1a, UP0 ;  /* 0x0000001a25247887 */ /* 0x000fc80008000000 */
[----:B------:R-:W-:Y:S02]  /*1840*/  UIADD3 UR31, UPT, UPT, UR36, -0x1, URZ ;  /* 0xffffffff241f7890 */ /* 0x000fe4000fffe0ff */
[----:B------:R-:W-:Y:S02]  /*1850*/  @!UP2 UIADD3 UR31, UPT, UPT, UR36, URZ, URZ ;  /* 0x000000ff241fa290 */ /* 0x000fe4000fffe0ff */
[----:B------:R-:W-:Y:S02]  /*1860*/  UIADD3 UR36, UPT, UPT, UR37, -UR36, URZ ;  /* 0x8000002425247290 */ /* 0x000fe4000fffe0ff */
[----:B---3--:R-:W-:-:S12]  /*1870*/  UIADD3 UR31, UPT, UPT, UR31, 0x1, URZ ;  /* 0x000000011f1f7890 */ /* 0x008fd8000fffe0ff */
.L_x_40:
[----:B------:R-:W1:Y:S01]  /*1880*/  S2UR UR30, SR_CgaCtaId ;  /* 0x00000000001e79c3 */ /* 0x000e620000008800 */
[----:B------:R-:W-:Y:S01]  /*1890*/  UMOV UR4, 0x400 ;  /* 0x0000040000047882 */ /* 0x000fe20000000000 */
[----:B------:R-:W-:Y:S01]  /*18a0*/  SHF.L.U32 R2, R12, 0x1f, RZ ;  /* 0x0000001f0c027819 */ /* 0x000fe200000006ff */
[----:B------:R-:W-:Y:S01]  /*18b0*/  UISETP.NE.AND UP0, UPT, UR37, URZ, UPT ;  /* 0x000000ff2500728c */ /* 0x000fe2000bf05270 */
[----:B------:R-:W-:Y:S01]  /*18c0*/  R2UR UR26, R18 ;  /* 0x00000000121a72ca */ /* 0x000fe200000e0000 */
[----:B------:R-:W-:Y:S01]  /*18d0*/  IMAD.SHL.U32 R19, R19, 0x40, RZ ;  /* 0x0000004013137824 */ /* 0x000fe200078e00ff */
[----:B------:R-:W-:Y:S01]  /*18e0*/  UMOV UR33, URZ ;  /* 0x000000ff00217c82 */ /* 0x000fe20008000000 */
[----:B------:R-:W-:Y:S01]  /*18f0*/  UMOV UR29, URZ ;  /* 0x000000ff001d7c82 */ /* 0x000fe20008000000 */
[----:B------:R-:W-:-:S09]  /*1900*/  UMOV UR28, URZ ;  /* 0x000000ff001c7c82 */ /* 0x000fd20008000000 */
[----:B------:R-:W-:Y:S02]  /*1910*/  USHF.L.U32 UR26, UR26, 0x6, URZ ;  /* 0x000000061a1a7899 */ /* 0x000fe400080006ff */
[----:B-1----:R-:W-:-:S04]  /*1920*/  ULEA UR30, UR30, UR4, 0x18 ;  /* 0x000000041e1e7291 */ /* 0x002fc8000f8ec0ff */
[----:B------:R-:W-:-:S09]  /*1930*/  ULEA UR4, UR35, UR30, 0x3 ;  /* 0x0000001e23047291 */ /* 0x000fd2000f8e18ff */
[----:B----4-:R1:W2:Y:S01]  /*1940*/  SYNCS.PHASECHK.TRANS64.TRYWAIT P2, [UR4+0xd0], R2 ;  /* 0x0000d002ff0075a7 */ /* 0x0102a20008041104 */
[----:B---3--:R-:W-:Y:S05]  /*1950*/  BRA.U !UP0, `(.L_x_23) ;  /* 0x00000005087c7547 */ /* 0x008fea000b800000 */
[----:B------:R-:W3:Y:S01]  /*1960*/  LDC.64 R8, c[0x0][0x480] ;  /* 0x00012000ff087b82 */ /* 0x000ee20000000a00 */
[----:B------:R-:W4:Y:S01]  /*1970*/  LDCU UR17, c[0x0][0x390] ;  /* 0x00007200ff1177ac */ /* 0x000f220008000800 */
[----:B------:R-:W2:Y:S06]  /*1980*/  LDCU UR18, c[0x0][0x38c] ;  /* 0x00007180ff1277ac */ /* 0x000eac0008000800 */
[----:B------:R-:W4:Y:S01]  /*1990*/  LDC.64 R6, c[0x0][0x488] ;  /* 0x00012200ff067b82 */ /* 0x000f220000000a00 */
[----:B------:R-:W2:Y:S01]  /*19a0*/  LDCU.64 UR14, c[0x0][0x4b8] ;  /* 0x00009700ff0e77ac */ /* 0x000ea20008000a00 */
[----:B------:R-:W-:Y:S01]  /*19b0*/  UIADD3 UR34, UPT, UPT, UR31, UR21, URZ ;  /* 0x000000151f227290 */ /* 0x000fe2000fffe0ff */
[----:B------:R-:W-:-:S05]  /*19c0*/  UMOV UR33, URZ ;  /* 0x000000ff00217c82 */ /* 0x000fca0008000000 */
[----:B-1----:R-:W1:Y:S01]  /*19d0*/  LDC.64 R2, c[0x0][0x490] ;  /* 0x00012400ff027b82 */ /* 0x002e620000000a00 */
[----:B------:R-:W-:Y:S01]  /*19e0*/  UMOV UR19, UR35 ;  /* 0x0000002300137c82 */ /* 0x000fe20008000000 */
[----:B------:R-:W-:Y:S01]  /*19f0*/  UMOV UR28, URZ ;  /* 0x000000ff001c7c82 */ /* 0x000fe20008000000 */
[----:B------:R-:W-:Y:S01]  /*1a00*/  UMOV UR29, URZ ;  /* 0x000000ff001d7c82 */ /* 0x000fe20008000000 */
[----:B---3--:R-:W-:Y:S01]  /*1a10*/  IMAD.HI.U32 R9, R19, R9, RZ ;  /* 0x0000000913097227 */ /* 0x008fe200078e00ff */
[----:B------:R-:W-:-:S03]  /*1a20*/  ISETP.NE.AND P1, PT, R8, 0x1, PT ;  /* 0x000000010800780c */ /* 0x000fc60003f25270 */
[----:B------:R-:W3:Y:S01]  /*1a30*/  LDC.64 R4, c[0x0][0x4b0] ;  /* 0x00012c00ff047b82 */ /* 0x000ee20000000a00 */
[----:B----4-:R-:W-:-:S04]  /*1a40*/  SHF.R.U32.HI R6, RZ, R6, R9 ;  /* 0x00000006ff067219 */ /* 0x010fc80000011609 */
[----:B------:R-:W-:Y:S02]  /*1a50*/  SEL R6, R19, R6, !P1 ;  /* 0x0000000613067207 */ /* 0x000fe40004800000 */
[----:B------:R-:W-:Y:S02]  /*1a60*/  ISETP.NE.AND P1, PT, R7, 0x1, PT ;  /* 0x000000010700780c */ /* 0x000fe40003f25270 */
[C---:B------:R-:W-:Y:S01]  /*1a70*/  R2UR UR4, R6.reuse ;  /* 0x00000000060472ca */ /* 0x040fe200000e0000 */
[----:B-1----:R-:W-:-:S04]  /*1a80*/  IMAD.HI.U32 R2, R6, R2, RZ ;  /* 0x0000000206027227 */ /* 0x002fc800078e00ff */
[----:B------:R-:W-:Y:S01]  /*1a90*/  IMAD.MOV R14, RZ, RZ, -R6 ;  /* 0x000000ffff0e7224 */ /* 0x000fe200078e0a06 */
[----:B------:R-:W-:-:S03]  /*1aa0*/  SHF.R.U32.HI R2, RZ, R3, R2 ;  /* 0x00000003ff027219 */ /* 0x000fc60000011602 */
[----:B------:R-:W-:Y:S01]  /*1ab0*/  IMAD R14, R8, R14, R19 ;  /* 0x0000000e080e7224 */ /* 0x000fe200078e0213 */
[----:B------:R-:W-:Y:S01]  /*1ac0*/  R2UR UR13, R2 ;  /* 0x00000000020d72ca */ /* 0x000fe200000e0000 */
[----:B------:R-:W-:Y:S01]  /*1ad0*/  VOTEU.ANY UP0, P1 ;  /* 0x0000000000ff7886 */ /* 0x000fe20000800100 */
[----:B------:R-:W1:Y:S01]  /*1ae0*/  LDC.64 R2, c[0x0][0x4d0] ;  /* 0x00013400ff027b82 */ /* 0x000e620000000a00 */
[----:B---3--:R-:W-:Y:S02]  /*1af0*/  R2UR UR8, R4 ;  /* 0x00000000040872ca */ /* 0x008fe400000e0000 */
[----:B------:R-:W-:Y:S02]  /*1b00*/  R2UR UR9, R14 ;  /* 0x000000000e0972ca */ /* 0x000fe400000e0000 */
[----:B------:R-:W-:-:S06]  /*1b10*/  R2UR UR6, R5 ;  /* 0x00000000050672ca */ /* 0x000fcc00000e0000 */
[----:B------:R-:W-:Y:S01]  /*1b20*/  USEL UR13, UR4, UR13, !UP0 ;  /* 0x0000000d040d7287 */ /* 0x000fe2000c000000 */
[----:B------:R-:W3:Y:S05]  /*1b30*/  LDCU.64 UR4, c[0x0][0x4d8] ;  /* 0x00009b00ff0477ac */ /* 0x000eea0008000a00 */
[----:B------:R-:W-:-:S04]  /*1b40*/  IMAD R9, RZ, RZ, -UR13 ;  /* 0x8000000dff097e24 */ /* 0x000fc8000f8e02ff */
[----:B------:R-:W-:Y:S01]  /*1b50*/  IMAD R9, R7, R9, R6 ;  /* 0x0000000907097224 */ /* 0x000fe200078e0206 */
[----:B-1----:R-:W-:-:S04]  /*1b60*/  R2UR UR11, R2 ;  /* 0x00000000020b72ca */ /* 0x002fc800000e0000 */
[----:B------:R-:W-:Y:S02]  /*1b70*/  R2UR UR7, R9 ;  /* 0x00000000090772ca */ /* 0x000fe400000e0000 */
[----:B------:R-:W-:-:S07]  /*1b80*/  R2UR UR12, R3 ;  /* 0x00000000030c72ca */ /* 0x000fce00000e0000 */
[----:B------:R-:W-:-:S06]  /*1b90*/  UIMAD UR11, UR9, UR8, UR11 ;  /* 0x00000008090b72a4 */ /* 0x000fcc000f8e020b */
[----:B--23--:R-:W-:-:S12]  /*1ba0*/  UIMAD UR12, UR7, UR6, UR12 ;  /* 0x00000006070c72a4 */ /* 0x00cfd8000f8e020c */
.L_x_29:
[----:B--2---:R-:W-:Y:S01]  /*1bb0*/  @!P5 MOV R3, 0x2000 ;  /* 0x000020000003d802 */ /* 0x004fe20000000f00 */
[----:B------:R-:W-:Y:S01]  /*1bc0*/  ULEA UR9, UR19, UR30, 0x3 ;  /* 0x0000001e13097291 */ /* 0x000fe2000f8e18ff */
[----:B----4-:R-:W-:Y:S11]  /*1bd0*/  @P2 BRA `(.L_x_24) ;  /* 0x00000000000c2947 */ /* 0x010ff60003800000 */
[----:B------:R-:W-:Y:S04]  /*1be0*/  SHF.L.U32 R5, R12, 0x1f, RZ ;  /* 0x0000001f0c057819 */ /* 0x000fe800000006ff */
[----:B------:R-:W1:Y:S02]  /*1bf0*/  SYNCS.PHASECHK.TRANS64.TRYWAIT P1, [UR9+0xd0], R5 ;  /* 0x0000d005ff0075a7 */ /* 0x000e640008021109 */
[----:B-1----:R-:W-:Y:S05]  /*1c00*/  @!P1 BRA `(.L_x_25) ;  /* 0x0000006000e09947 */ /* 0x002fea0003800000 */
.L_x_24:
[----:B------:R2:W-:Y:S01]  /*1c10*/  @!P5 SYNCS.ARRIVE.TRANS64 RZ, [UR9], R3 ;  /* 0x00000003ffffd9a7 */ /* 0x0005e20008000009 */
[----:B------:R-:W-:Y:S04]  /*1c20*/  ULOP3.LUT UR6, UR32, 0x2, URZ, 0xfc, !UPT ;  /* 0x0000000220067892 */ /* 0x000fe8000f8efcff */
[----:B------:R-:W-:Y:S09]  /*1c30*/  UISETP.NE.AND UP0, UPT, UR6, 0x2, UPT ;  /* 0x000000020600788c */ /* 0x000ff2000bf05270 */
[----:B------:R-:W-:Y:S05]  /*1c40*/  BRA.U UP0, `(.L_x_26) ;  /* 0x0000000100047547 */ /* 0x000fea000b800000 */
[----:B------:R-:W-:Y:S05]  /*1c50*/  BPT.TRAP 0x1 ;  /* 0x000000040000795c */ /* 0x000fea0000300000 */
.L_x_26:
[----:B------:R-:W-:Y:S04]  /*1c60*/  BSSY.RECONVERGENT B0, `(.L_x_27) ;  /* 0x0000003000007945 */ /* 0x000fe80003800200 */
[----:B------:R-:W-:Y:S05]  /*1c70*/  @P4 BRA `(.L_x_28) ;  /* 0x0000000000044947 */ /* 0x000fea0003800000 */
[----:B------:R-:W-:Y:S05]  /*1c80*/  BPT.TRAP 0x1 ;  /* 0x000000040000795c */ /* 0x000fea0000300000 */
.L_x_28:
[----:B------:R-:W-:Y:S05]  /*1c90*/  BSYNC.RECONVERGENT B0 ;  /* 0x0000000000007941 */ /* 0x000fea0003800200 */
.L_x_27:
[----:B------:R-:W-:Y:S02]  /*1ca0*/  UIADD3 UR35, UPT, UPT, UR19, 0x1, URZ ;  /* 0x0000000113237890 */ /* 0x000fe4000fffe0ff */
[----:B------:R-:W-:Y:S02]  /*1cb0*/  UIMAD UR7, UR28, UR14, UR4 ;  /* 0x0000000e1c0772a4 */ /* 0x000fe4000f8e0204 */
[----:B------:R-:W-:Y:S02]  /*1cc0*/  UISETP.NE.AND UP0, UPT, UR35, 0x1a, UPT ;  /* 0x0000001a2300788c */ /* 0x000fe4000bf05270 */
[----:B------:R-:W-:Y:S02]  /*1cd0*/  UIMAD UR6, UR29, UR15, UR5 ;  /* 0x0000000f1d0672a4 */ /* 0x000fe4000f8e0205 */
[----:B------:R-:W-:Y:S02]  /*1ce0*/  USEL UR10, URZ, 0x1, UP0 ;  /* 0x00000001ff0a7887 */ /* 0x000fe40008000000 */
[----:B------:R-:W-:Y:S02]  /*1cf0*/  USEL UR35, UR35, URZ, UP0 ;  /* 0x000000ff23237287 */ /* 0x000fe40008000000 */
[----:B------:R-:W-:Y:S02]  /*1d00*/  UIADD3 UR44, UP1, UPT, UR38, 0x80, URZ ;  /* 0x00000080262c7890 */ /* 0x000fe4000ff3e0ff */
[----:B------:R-:W-:Y:S01]  /*1d10*/  ULEA UR8, UR35, UR30, 0x3 ;  /* 0x0000001e23087291 */ /* 0x000fe2000f8e18ff */
[----:B------:R-:W-:Y:S01]  /*1d20*/  LOP3.LUT R12, R12, UR10, RZ, 0x3c, !PT ;  /* 0x0000000a0c0c7c12 */ /* 0x000fe2000f8e3cff */
[----:B------:R-:W-:Y:S02]  /*1d30*/  UPRMT UR42, UR7, 0x40, UR6 ;  /* 0x00000040072a7896 */ /* 0x000fe40008000006 */
[----:B------:R-:W-:Y:S01]  /*1d40*/  ULEA UR25, UR19, UR23, 0xb ;  /* 0x0000001713197291 */ /* 0x000fe2000f8e58ff */
[----:B-1----:R-:W-:Y:S01]  /*1d50*/  SHF.L.U32 R2, R12, 0x1f, RZ ;  /* 0x0000001f0c027819 */ /* 0x002fe200000006ff */
[----:B------:R-:W-:Y:S02]  /*1d60*/  USHF.L.U32 UR10, UR33, 0x5, URZ ;  /* 0x00000005210a7899 */ /* 0x000fe400080006ff */
[----:B------:R-:W-:Y:S01]  /*1d70*/  UIADD3.X UR45, UPT, UPT, URZ, UR39, URZ, UP1, !UPT ;  /* 0x00000027ff2d7290 */ /* 0x000fe20008ffe4ff */
[----:B------:R3:W4:Y:S01]  /*1d80*/  SYNCS.PHASECHK.TRANS64.TRYWAIT P2, [UR8+0xd0], R2 ;  /* 0x0000d002ff0075a7 */ /* 0x0007220008041108 */
[----:B------:R-:W-:Y:S02]  /*1d90*/  ULEA UR8, UR19, UR30, 0xc ;  /* 0x0000001e13087291 */ /* 0x000fe4000f8e60ff */
[----:B------:R-:W-:Y:S02]  /*1da0*/  UPRMT UR43, UR42, 0x5410, URZ ;  /* 0x000054102a2b7896 */ /* 0x000fe400080000ff */
[----:B------:R-:W-:Y:S02]  /*1db0*/  UIADD3 UR8, UPT, UPT, UR8, 0x3600, URZ ;  /* 0x0000360008087890 */ /* 0x000fe4000fffe0ff */
[----:B------:R-:W-:Y:S02]  /*1dc0*/  UIADD3 UR40, UP0, UPT, UR38, 0x180, URZ ;  /* 0x0000018026287890 */ /* 0x000fe4000ff1e0ff */
[----:B------:R-:W-:Y:S02]  /*1dd0*/  ULEA UR25, UR25, UR30, 0x1 ;  /* 0x0000001e19197291 */ /* 0x000fe4000f8e08ff */
[----:B------:R-:W-:Y:S02]  /*1de0*/  UIADD3.X UR41, UPT, UPT, URZ, UR39, URZ, UP0, !UPT ;  /* 0x00000027ff297290 */ /* 0x000fe400087fe4ff */
[----:B------:R-:W-:Y:S01]  /*1df0*/  ULOP3.LUT UR27, UR22, UR10, URZ, 0xfc, !UPT ;  /* 0x0000000a161b7292 */ /* 0x000fe2000f8efcff */
[----:B------:R-:W-:Y:S01]  /*1e00*/  UTMALDG.4D.IM2COL [UR8], [UR44], UR43 ;  /* 0x000000082c0073b4 */ /* 0x000fe2000805802b */
[----:B------:R-:W-:Y:S02]  /*1e10*/  UIADD3 UR24, UPT, UPT, UR25, 0x1d600, URZ ;  /* 0x0001d60019187890 */ /* 0x000fe4000fffe0ff */
[----:B------:R-:W-:Y:S02]  /*1e20*/  UIADD3 UR20, UPT, UPT, UR28, 0x1, URZ ;  /* 0x000000011c147890 */ /* 0x000fe4000fffe0ff */
[----:B------:R-:W-:Y:S02]  /*1e30*/  UIADD3 UR19, UPT, UPT, UR29, 0x1, URZ ;  /* 0x000000011d137890 */ /* 0x000fe4000fffe0ff */
[----:B------:R-:W-:Y:S02]  /*1e40*/  UISETP.NE.AND UP2, UPT, UR20, UR18, UPT ;  /* 0x000000121400728c */ /* 0x000fe4000bf45270 */
[----:B------:R-:W-:Y:S02]  /*1e50*/  UIADD3 UR21, UPT, UPT, UR21, 0x1, URZ ;  /* 0x0000000115157890 */ /* 0x000fe4000fffe0ff */
[----:B------:R-:W-:Y:S01]  /*1e60*/  UIADD3 UR42, UPT, UPT, UR33, 0x1, URZ ;  /* 0x00000001212a7890 */ /* 0x000fe2000fffe0ff */
[----:B------:R-:W-:Y:S01]  /*1e70*/  UMOV UR16, 0x30000 ;  /* 0x0003000000107882 */ /* 0x000fe20000000000 */
[----:B------:R-:W-:Y:S01]  /*1e80*/  UMOV UR46, 0x0 ;  /* 0x00000000002e7882 */ /* 0x000fe20000000000 */
[----:B------:R-:W-:Y:S01]  /*1e90*/  UMOV UR47, 0x10000000 ;  /* 0x10000000002f7882 */ /* 0x000fe20000000000 */
[----:B------:R-:W-:Y:S03]  /*1ea0*/  UMOV UR25, UR9 ;  /* 0x0000000900197c82 */ /* 0x000fe60008000000 */
[----:B------:R-:W-:Y:S01]  /*1eb0*/  @UP2 UIADD3 UR19, UPT, UPT, UR29, URZ, URZ ;  /* 0x000000ff1d132290 */ /* 0x000fe2000fffe0ff */
[----:B------:R1:W-:Y:S03]  /*1ec0*/  UTMALDG.4D.MULTICAST [UR24], [UR40], UR16, desc[UR46] ;  /* 0x00002e18280073b4 */ /* 0x0003e60008019810 */
[----:B------:R-:W-:Y:S11]  /*1ed0*/  UISETP.NE.AND UP0, UPT, UR19, UR17, UPT ;  /* 0x000000111300728c */ /* 0x000ff6000bf05270 */
[----:B------:R-:W-:Y:S07]  /*1ee0*/  @UP0 UIADD3 UR42, UPT, UPT, UR33, URZ, URZ ;  /* 0x000000ff212a0290 */ /* 0x000fee000fffe0ff */
[----:B------:R-:W-:Y:S01]  /*1ef0*/  UMOV UR33, UR42 ;  /* 0x0000002a00217c82 */ /* 0x000fe20008000000 */
[----:B-1----:R-:W-:Y:S02]  /*1f00*/  USEL UR29, UR19, URZ, UP0 ;  /* 0x000000ff131d7287 */ /* 0x002fe40008000000 */
[----:B------:R-:W-:Y:S02]  /*1f10*/  UISETP.NE.AND UP0, UPT, UR21, UR34, UPT ;  /* 0x000000221500728c */ /* 0x000fe4000bf05270 */
[----:B------:R-:W-:Y:S01]  /*1f20*/  USEL UR28, UR20, URZ, UP2 ;  /* 0x000000ff141c7287 */ /* 0x000fe20009000000 */
[----:B------:R-:W-:Y:S06]  /*1f30*/  UMOV UR19, UR35 ;  /* 0x0000002300137c82 */ /* 0x000fec0008000000 */
[----:B---3--:R-:W-:Y:S05]  /*1f40*/  BRA.U UP0, `(.L_x_29) ;  /* 0xfffffffd00187547 */ /* 0x008fea000b83ffff */
.L_x_23:
[----:B------:R-:W-:Y:S01]  /*1f50*/  ULEA UR4, UR35, UR30, 0x3 ;  /* 0x0000001e23047291 */ /* 0x000fe2000f8e18ff */
[----:B-1----:R-:W-:Y:S01]  /*1f60*/  SHF.L.U32 R2, R12, 0x1f, RZ ;  /* 0x0000001f0c027819 */ /* 0x002fe200000006ff */
[----:B------:R-:W-:Y:S01]  /*1f70*/  @!P0 SYNCS.ARRIVE.TRANS64.A1T0 RZ, [UR30+0x1d8], RZ ;  /* 0x0001d8ffffff89a7 */ /* 0x000fe2000810001e */
[----:B------:R-:W-:-:S06]  /*1f80*/  UISETP.GE.AND UP0, UPT, UR36, 0x1, UPT ;  /* 0x000000012400788c */ /* 0x000fcc000bf06270 */
[----:B------:R1:W3:Y:S03]  /*1f90*/  SYNCS.PHASECHK.TRANS64.TRYWAIT P1, [UR4+0xd0], R2 ;  /* 0x0000d002ff0075a7 */ /* 0x0002e60008021104 */
[----:B------:R-:W-:Y:S05]  /*1fa0*/  BRA.U !UP0, `(.L_x_30) ;  /* 0x0000000508847547 */ /* 0x000fea000b800000 */
[----:B------:R-:W4:Y:S01]  /*1fb0*/  LDC.64 R8, c[0x0][0x480] ;  /* 0x00012000ff087b82 */ /* 0x000f220000000a00 */
[----:B------:R-:W3:Y:S01]  /*1fc0*/  LDCU UR27, c[0x0][0x390] ;  /* 0x00007200ff1b77ac */ /* 0x000ee20008000800 */
[----:B------:R-:W3:Y:S06]  /*1fd0*/  LDCU UR40, c[0x0][0x38c] ;  /* 0x00007180ff2877ac */ /* 0x000eec0008000800 */
[----:B------:R-:W4:Y:S01]  /*1fe0*/  LDC.64 R6, c[0x0][0x488] ;  /* 0x00012200ff067b82 */ /* 0x000f220000000a00 */
[----:B------:R-:W3:Y:S01]  /*1ff0*/  LDCU.64 UR14, c[0x0][0x4b8] ;  /* 0x00009700ff0e77ac */ /* 0x000ee20008000a00 */
[----:B------:R-:W-:Y:S01]  /*2000*/  UIADD3 UR34, UPT, UPT, UR36, UR34, URZ ;  /* 0x0000002224227290 */ /* 0x000fe2000fffe0ff */
[----:B------:R-:W-:-:S05]  /*2010*/  UMOV UR43, UR36 ;  /* 0x00000024002b7c82 */ /* 0x000fca0008000000 */
[----:B-12---:R-:W1:Y:S01]  /*2020*/  LDC.64 R2, c[0x0][0x490] ;  /* 0x00012400ff027b82 */ /* 0x006e620000000a00 */
[----:B------:R-:W-:Y:S01]  /*2030*/  UMOV UR41, UR35 ;  /* 0x0000002300297c82 */ /* 0x000fe20008000000 */
[----:B----4-:R-:W-:Y:S01]  /*2040*/  IMAD.HI.U32 R9, R19, R9, RZ ;  /* 0x0000000913097227 */ /* 0x010fe200078e00ff */
[----:B------:R-:W-:-:S05]  /*2050*/  ISETP.NE.AND P0, PT, R8, 0x1, PT ;  /* 0x000000010800780c */ /* 0x000fca0003f05270 */
[----:B------:R-:W2:Y:S01]  /*2060*/  LDC.64 R4, c[0x0][0x4b0] ;  /* 0x00012c00ff047b82 */ /* 0x000ea20000000a00 */
[----:B------:R-:W-:-:S04]  /*2070*/  SHF.R.U32.HI R6, RZ, R6, R9 ;  /* 0x00000006ff067219 */ /* 0x000fc80000011609 */
        /* <DEDUP_REMOVED lines=10> */
[----:B--2---:R-:W-:Y:S02]  /*2120*/  R2UR UR8, R4 ;  /* 0x00000000040872ca */ /* 0x004fe400000e0000 */
[----:B------:R-:W-:Y:S02]  /*2130*/  R2UR UR9, R9 ;  /* 0x00000000090972ca */ /* 0x000fe400000e0000 */
[----:B------:R-:W-:-:S06]  /*2140*/  R2UR UR6, R5 ;  /* 0x00000000050672ca */ /* 0x000fcc00000e0000 */
[----:B------:R-:W-:Y:S01]  /*2150*/  USEL UR13, UR4, UR13, !UP0 ;  /* 0x0000000d040d7287 */ /* 0x000fe2000c000000 */
[----:B------:R-:W2:Y:S05]  /*2160*/  LDCU.64 UR4, c[0x0][0x4d8] ;  /* 0x00009b00ff0477ac */ /* 0x000eaa0008000a00 */
[----:B------:R-:W-:-:S04]  /*2170*/  IMAD R14, RZ, RZ, -UR13 ;  /* 0x8000000dff0e7e24 */ /* 0x000fc8000f8e02ff */
[----:B------:R-:W-:Y:S01]  /*2180*/  IMAD R14, R7, R14, R6 ;  /* 0x0000000e070e7224 */ /* 0x000fe200078e0206 */
[----:B-1----:R-:W-:-:S04]  /*2190*/  R2UR UR11, R2 ;  /* 0x00000000020b72ca */ /* 0x002fc800000e0000 */
[----:B------:R-:W-:Y:S02]  /*21a0*/  R2UR UR7, R14 ;  /* 0x000000000e0772ca */ /* 0x000fe400000e0000 */
[----:B------:R-:W-:-:S07]  /*21b0*/  R2UR UR12, R3 ;  /* 0x00000000030c72ca */ /* 0x000fce00000e0000 */
[----:B------:R-:W-:-:S06]  /*21c0*/  UIMAD UR11, UR9, UR8, UR11 ;  /* 0x00000008090b72a4 */ /* 0x000fcc000f8e020b */
[----:B--23--:R-:W-:-:S12]  /*21d0*/  UIMAD UR12, UR7, UR6, UR12 ;  /* 0x00000006070c72a4 */ /* 0x00cfd8000f8e020c */
.L_x_36:
[----:B--2---:R-:W-:Y:S01]  /*21e0*/  @!P5 MOV R3, 0x2000 ;  /* 0x000020000003d802 */ /* 0x004fe20000000f00 */
[----:B------:R-:W-:Y:S01]  /*21f0*/  ULEA UR9, UR41, UR30, 0x3 ;  /* 0x0000001e29097291 */ /* 0x000fe2000f8e18ff */
[----:B---3--:R-:W-:Y:S11]  /*2200*/  @P1 BRA `(.L_x_31) ;  /* 0x00000000000c1947 */ /* 0x008ff60003800000 */
[----:B------:R-:W-:Y:S04]  /*2210*/  SHF.L.U32 R5, R12, 0x1f, RZ ;  /* 0x0000001f0c057819 */ /* 0x000fe800000006ff */
[----:B------:R-:W1:Y:S02]  /*2220*/  SYNCS.PHASECHK.TRANS64.TRYWAIT P0, [UR9+0xd0], R5 ;  /* 0x0000d005ff0075a7 */ /* 0x000e640008001109 */
[----:B-1----:R-:W-:Y:S05]  /*2230*/  @!P0 BRA `(.L_x_32) ;  /* 0x0000005c006c8947 */ /* 0x002fea0003800000 */
.L_x_31:
[----:B------:R2:W-:Y:S01]  /*2240*/  @!P5 SYNCS.ARRIVE.TRANS64 RZ, [UR9], R3 ;  /* 0x00000003ffffd9a7 */ /* 0x0005e20008000009 */
[----:B------:R-:W-:Y:S04]  /*2250*/  ULOP3.LUT UR6, UR32, 0x2, URZ, 0xfc, !UPT ;  /* 0x0000000220067892 */ /* 0x000fe8000f8efcff */
[----:B------:R-:W-:Y:S09]  /*2260*/  UISETP.NE.AND UP0, UPT, UR6, 0x2, UPT ;  /* 0x000000020600788c */ /* 0x000ff2000bf05270 */
[----:B------:R-:W-:Y:S05]  /*2270*/  BRA.U UP0, `(.L_x_33) ;  /* 0x0000000100047547 */ /* 0x000fea000b800000 */
[----:B------:R-:W-:Y:S05]  /*2280*/  BPT.TRAP 0x1 ;  /* 0x000000040000795c */ /* 0x000fea0000300000 */
.L_x_33:
[----:B------:R-:W-:Y:S04]  /*2290*/  BSSY.RECONVERGENT B0, `(.L_x_34) ;  /* 0x0000003000007945 */ /* 0x000fe80003800200 */
[----:B------:R-:W-:Y:S05]  /*22a0*/  @P4 BRA `(.L_x_35) ;  /* 0x0000000000044947 */ /* 0x000fea0003800000 */
[----:B------:R-:W-:Y:S05]  /*22b0*/  BPT.TRAP 0x1 ;  /* 0x000000040000795c */ /* 0x000fea0000300000 */
.L_x_35:
[----:B------:R-:W-:Y:S05]  /*22c0*/  BSYNC.RECONVERGENT B0 ;  /* 0x0000000000007941 */ /* 0x000fea0003800200 */
.L_x_34:
[----:B------:R-:W-:Y:S02]  /*22d0*/  UIADD3 UR35, UPT, UPT, UR41, 0x1, URZ ;  /* 0x0000000129237890 */ /* 0x000fe4000fffe0ff */
[----:B------:R-:W-:Y:S02]  /*22e0*/  UIMAD UR6, UR28, UR14, UR4 ;  /* 0x0000000e1c0672a4 */ /* 0x000fe4000f8e0204 */
[----:B------:R-:W-:Y:S02]  /*22f0*/  UISETP.NE.AND UP0, UPT, UR35, 0x1a, UPT ;  /* 0x0000001a2300788c */ /* 0x000fe4000bf05270 */
[----:B------:R-:W-:Y:S02]  /*2300*/  UIMAD UR7, UR29, UR15, UR5 ;  /* 0x0000000f1d0772a4 */ /* 0x000fe4000f8e0205 */
[----:B------:R-:W-:Y:S02]  /*2310*/  USEL UR10, URZ, 0x1, UP0 ;  /* 0x00000001ff0a7887 */ /* 0x000fe40008000000 */
[----:B------:R-:W-:Y:S02]  /*2320*/  USEL UR35, UR35, URZ, UP0 ;  /* 0x000000ff23237287 */ /* 0x000fe40008000000 */
[----:B------:R-:W-:Y:S02]  /*2330*/  UIADD3 UR42, UPT, UPT, UR28, 0x1, URZ ;  /* 0x000000011c2a7890 */ /* 0x000fe4000fffe0ff */
[----:B------:R-:W-:Y:S01]  /*2340*/  ULEA UR8, UR35, UR30, 0x3 ;  /* 0x0000001e23087291 */ /* 0x000fe2000f8e18ff */
[----:B------:R-:W-:Y:S01]  /*2350*/  LOP3.LUT R12, R12, UR10, RZ, 0x3c, !PT ;  /* 0x0000000a0c0c7c12 */ /* 0x000fe2000f8e3cff */
[----:B------:R-:W-:Y:S02]  /*2360*/  UIADD3 UR50, UP1, UPT, UR38, 0x80, URZ ;  /* 0x0000008026327890 */ /* 0x000fe4000ff3e0ff */
[----:B------:R-:W-:Y:S01]  /*2370*/  UPRMT UR48, UR6, 0x40, UR7 ;  /* 0x0000004006307896 */ /* 0x000fe20008000007 */
[----:B-1----:R-:W-:Y:S01]  /*2380*/  SHF.L.U32 R2, R12, 0x1f, RZ ;  /* 0x0000001f0c027819 */ /* 0x002fe200000006ff */
[----:B------:R-:W-:Y:S02]  /*2390*/  UISETP.NE.AND UP2, UPT, UR42, UR40, UPT ;  /* 0x000000282a00728c */ /* 0x000fe4000bf45270 */
[----:B------:R-:W-:Y:S01]  /*23a0*/  ULEA UR16, UR41, UR23, 0xb ;  /* 0x0000001729107291 */ /* 0x000fe2000f8e58ff */
[----:B------:R1:W3:Y:S01]  /*23b0*/  SYNCS.PHASECHK.TRANS64.TRYWAIT P1, [UR8+0xd0], R2 ;  /* 0x0000d002ff0075a7 */ /* 0x0002e20008021108 */
[----:B------:R-:W-:Y:S02]  /*23c0*/  ULEA UR8, UR41, UR30, 0xc ;  /* 0x0000001e29087291 */ /* 0x000fe4000f8e60ff */
[----:B------:R-:W-:Y:S02]  /*23d0*/  USHF.L.U32 UR10, UR33, 0x5, URZ ;  /* 0x00000005210a7899 */ /* 0x000fe400080006ff */
[----:B------:R-:W-:Y:S02]  /*23e0*/  UIADD3.X UR51, UPT, UPT, URZ, UR39, URZ, UP1, !UPT ;  /* 0x00000027ff337290 */ /* 0x000fe40008ffe4ff */
[----:B------:R-:W-:Y:S02]  /*23f0*/  UIADD3 UR8, UPT, UPT, UR8, 0x3600, URZ ;  /* 0x0000360008087890 */ /* 0x000fe4000fffe0ff */
[----:B------:R-:W-:Y:S02]  /*2400*/  UPRMT UR49, UR48, 0x5410, URZ ;  /* 0x0000541030317896 */ /* 0x000fe400080000ff */
[----:B------:R-:W-:Y:S02]  /*2410*/  UIADD3 UR46, UP0, UPT, UR38, 0x180, URZ ;  /* 0x00000180262e7890 */ /* 0x000fe4000ff1e0ff */
[----:B------:R-:W-:Y:S02]  /*2420*/  ULEA UR16, UR16, UR30, 0x1 ;  /* 0x0000001e10107291 */ /* 0x000fe4000f8e08ff */
[----:B------:R-:W-:Y:S02]  /*2430*/  UIADD3.X UR47, UPT, UPT, URZ, UR39, URZ, UP0, !UPT ;  /* 0x00000027ff2f7290 */ /* 0x000fe400087fe4ff */
[----:B------:R-:W-:Y:S01]  /*2440*/  ULOP3.LUT UR19, UR22, UR10, URZ, 0xfc, !UPT ;  /* 0x0000000a16137292 */ /* 0x000fe2000f8efcff */
[----:B------:R1:W-:Y:S01]  /*2450*/  UTMALDG.4D.IM2COL [UR8], [UR50], UR49 ;  /* 0x00000008320073b4 */ /* 0x0003e20008058031 */
[----:B------:R-:W-:Y:S02]  /*2460*/  UIADD3 UR16, UPT, UPT, UR16, 0x1d600, URZ ;  /* 0x0001d60010107890 */ /* 0x000fe4000fffe0ff */
[----:B------:R-:W-:Y:S02]  /*2470*/  UIADD3 UR41, UPT, UPT, UR29, 0x1, URZ ;  /* 0x000000011d297890 */ /* 0x000fe4000fffe0ff */
[----:B------:R-:W-:Y:S02]  /*2480*/  @UP2 UIADD3 UR41, UPT, UPT, UR29, URZ, URZ ;  /* 0x000000ff1d292290 */ /* 0x000fe4000fffe0ff */
[----:B------:R-:W-:Y:S02]  /*2490*/  UIADD3 UR48, UPT, UPT, UR33, 0x1, URZ ;  /* 0x0000000121307890 */ /* 0x000fe4000fffe0ff */
[----:B------:R-:W-:Y:S02]  /*24a0*/  UISETP.NE.AND UP0, UPT, UR41, UR27, UPT ;  /* 0x0000001b2900728c */ /* 0x000fe4000bf05270 */
[----:B------:R-:W-:Y:S01]  /*24b0*/  UIADD3 UR52, UPT, UPT, UR43, -0x1, URZ ;  /* 0xffffffff2b347890 */ /* 0x000fe2000fffe0ff */
[----:B------:R-:W-:Y:S01]  /*24c0*/  UMOV UR25, 0x30000 ;  /* 0x0003000000197882 */ /* 0x000fe20000000000 */
[----:B------:R-:W-:Y:S01]  /*24d0*/  UMOV UR44, 0x0 ;  /* 0x00000000002c7882 */ /* 0x000fe20000000000 */
[----:B------:R-:W-:Y:S01]  /*24e0*/  UMOV UR45, 0x10000000 ;  /* 0x10000000002d7882 */ /* 0x000fe20000000000 */
[----:B------:R-:W-:Y:S01]  /*24f0*/  UMOV UR18, UR26 ;  /* 0x0000001a00127c82 */ /* 0x000fe20008000000 */
[----:B------:R-:W-:Y:S01]  /*2500*/  UMOV UR20, UR28 ;  /* 0x0000001c00147c82 */ /* 0x000fe20008000000 */
[----:B------:R-:W-:Y:S03]  /*2510*/  USEL UR28, UR42, URZ, UP2 ;  /* 0x000000ff2a1c7287 */ /* 0x000fe60009000000 */
[----:B------:R-:W-:Y:S01]  /*2520*/  @UP0 UIADD3 UR48, UPT, UPT, UR33, URZ, URZ ;  /* 0x000000ff21300290 */ /* 0x000fe2000fffe0ff */
[----:B------:R-:W-:Y:S01]  /*2530*/  UMOV UR21, UR29 ;  /* 0x0000001d00157c82 */ /* 0x000fe20008000000 */
[----:B------:R-:W-:Y:S01]  /*2540*/  USEL UR29, UR41, URZ, UP0 ;  /* 0x000000ff291d7287 */ /* 0x000fe20008000000 */
[----:B------:R-:W-:Y:S01]  /*2550*/  UMOV UR17, UR9 ;  /* 0x0000000900117c82 */ /* 0x000fe20008000000 */
[----:B------:R-:W-:Y:S01]  /*2560*/  UISETP.GT.U32.AND UP0, UPT, UR43, 0x1, UPT ;  /* 0x000000012b00788c */ /* 0x000fe2000bf04070 */
[----:B------:R1:W-:Y:S01]  /*2570*/  UTMALDG.4D.MULTICAST [UR16], [UR46], UR25, desc[UR44] ;  /* 0x00002c102e0073b4 */ /* 0x0003e20008019819 */
[----:B------:R-:W-:Y:S01]  /*2580*/  UMOV UR41, UR35 ;  /* 0x0000002300297c82 */ /* 0x000fe20008000000 */
[----:B------:R-:W-:Y:S01]  /*2590*/  UMOV UR43, UR52 ;  /* 0x00000034002b7c82 */ /* 0x000fe20008000000 */
[----:B------:R-:W-:Y:S05]  /*25a0*/  UMOV UR33, UR48 ;  /* 0x0000003000217c82 */ /* 0x000fea0008000000 */
[----:B-1----:R-:W-:Y:S05]  /*25b0*/  BRA.U UP0, `(.L_x_36) ;  /* 0xfffffffd00087547 */ /* 0x002fea000b83ffff */
.L_x_30:
[----:B--2---:R-:W-:Y:S01]  /*25c0*/  SHF.L.U32 R3, R10, 0x1f, RZ ;  /* 0x0000001f0a037819 */ /* 0x004fe200000006ff */
[----:B------:R-:W-:-:S03]  /*25d0*/  NOP ;  /* 0x0000000000007918 */ /* 0x000fc60000000000 */
[----:B------:R-:W2:Y:S02]  /*25e0*/  SYNCS.PHASECHK.TRANS64.TRYWAIT P0, [UR30+0x1e0], R3 ;  /* 0x0001e003ff0075a7 */ /* 0x000ea4000800111e */
[----:B--2---:R-:W-:Y:S05]  /*25f0*/  @!P0 BRA `(.L_x_37) ;  /* 0x0000005800948947 */ /* 0x004fea0003800000 */
.L_x_140:
[----:B------:R-:W2:Y:S01]  /*2600*/  LDS.128 R4, [UR30+0x220] ;  /* 0x0002201eff047984 */ /* 0x000ea20008000c00 */
[----:B------:R-:W-:Y:S01]  /*2610*/  UIADD3 UR4, UPT, UPT, UR30, 0x1e8, URZ ;  /* 0x000001e81e047890 */ /* 0x000fe2000fffe0ff */
[----:B------:R-:W-:Y:S01]  /*2620*/  ISETP.GE.AND P0, PT, R26, 0x1, PT ;  /* 0x000000011a00780c */ /* 0x000fe20003f06270 */
[----:B------:R-:W-:Y:S01]  /*2630*/  @!PT LDS RZ, [RZ] ;  /* 0x00000000fffff984 */ /* 0x000fe20000000800 */
[----:B------:R-:W-:Y:S01]  /*2640*/  @!PT LDS RZ, [RZ] ;  /* 0x00000000fffff984 */ /* 0x000fe20000000800 */
[----:B------:R-:W-:Y:S01]  /*2650*/  @!PT LDS RZ, [RZ] ;  /* 0x00000000fffff984 */ /* 0x000fe20000000800 */
[----:B------:R-:W-:Y:S01]  /*2660*/  @!PT LDS RZ, [RZ] ;  /* 0x00000000fffff984 */ /* 0x000fe20000000800 */
[----:B------:R1:W-:Y:S06]  /*2670*/  MEMBAR.ALL.CTA ;  /* 0x0000000000007992 */ /* 0x0003ec0000008000 */
[----:B-1----:R-:W1:Y:S01]  /*2680*/  FENCE.VIEW.ASYNC.S ;  /* 0x00000000000073c6 */ /* 0x002e620000000000 */
[----:B------:R-:W-:-:S09]  /*2690*/  UPRMT UR4, URZ, 0x654, UR4 ;  /* 0x00000654ff047896 */ /* 0x000fd20008000004 */
[----:B-1----:R-:W-:Y:S01]  /*26a0*/  SYNCS.ARRIVE.TRANS64.RED.A1T0 RZ, [UR4], RZ ;  /* 0x000000ffffff79a7 */ /* 0x002fe20008100404 */
[----:B--2---:R-:W-:-:S13]  /*26b0*/  LOP3.LUT P3, RZ, R6, 0x1, RZ, 0xc0, !PT ;  /* 0x0000000106ff7812 */ /* 0x004fda000786c0ff */
[----:B------:R-:W-:Y:S02]  /*26c0*/  @P3 MOV R15, R4 ;  /* 0x00000004000f3202 */ /* 0x000fe40000000f00 */
[----:B------:R-:W-:Y:S01]  /*26d0*/  @P3 LOP3.LUT R13, R5, 0xffff, RZ, 0xc0, !PT ;  /* 0x0000ffff050d3812 */ /* 0x000fe200078ec0ff */
[----:B------:R-:W-:Y:S06]  /*26e0*/  @!P0 BRA `(.L_x_38) ;  /* 0x0000000000b88947 */ /* 0x000fec0003800000 */
[----:B------:R-:W1:Y:S01]  /*26f0*/  LDC.64 R4, c[0x0][0xb18] ;  /* 0x0002c600ff047b82 */ /* 0x000e620000000a00 */
[----:B----4-:R-:W-:-:S07]  /*2700*/  ISETP.NE.AND P2, PT, R26, 0x1, PT ;  /* 0x000000011a00780c */ /* 0x010fce0003f45270 */
[----:B------:R-:W2:Y:S08]  /*2710*/  LDC.64 R6, c[0x0][0xb10] ;  /* 0x0002c400ff067b82 */ /* 0x000eb00000000a00 */
[----:B------:R-:W4:Y:S08]  /*2720*/  LDC R8, c[0x0][0xb20] ;  /* 0x0002c800ff087b82 */ /* 0x000f300000000800 */
[----:B------:R-:W3:Y:S01]  /*2730*/  LDC R14, c[0x0][0xb0c] ;  /* 0x0002c300ff0e7b82 */ /* 0x000ee20000000800 */
[----:B-1----:R-:W-:Y:S01]  /*2740*/  IMAD.HI.U32 R9, R0, R5, RZ ;  /* 0x0000000500097227 */ /* 0x002fe200078e00ff */
[----:B------:R-:W-:-:S03]  /*2750*/  ISETP.NE.AND P0, PT, R4, 0x1, PT ;  /* 0x000000010400780c */ /* 0x000fc60003f05270 */
[----:B------:R-:W-:-:S03]  /*2760*/  IMAD.HI.U32 R5, R13, R5, RZ ;  /* 0x000000050d057227 */ /* 0x000fc600078e00ff */
[----:B------:R-:W1:Y:S01]  /*2770*/  LDC.64 R2, c[0x0][0xb28] ;  /* 0x0002ca00ff027b82 */ /* 0x000e620000000a00 */
[----:B--2---:R-:W-:-:S04]  /*2780*/  IMAD.HI.U32 R16, R11, R6, RZ ;  /* 0x000000060b107227 */ /* 0x004fc800078e00ff */
[----:B------:R-:W-:Y:S01]  /*2790*/  IMAD.HI.U32 R18, R15, R6, RZ ;  /* 0x000000060f127227 */ /* 0x000fe200078e00ff */
[----:B------:R-:W-:Y:S02]  /*27a0*/  SHF.R.U32.HI R16, RZ, R7, R16 ;  /* 0x00000007ff107219 */ /* 0x000fe40000011610 */
[-C--:B----4-:R-:W-:Y:S02]  /*27b0*/  SHF.R.U32.HI R9, RZ, R8.reuse, R9 ;  /* 0x00000008ff097219 */ /* 0x090fe40000011609 */
[----:B------:R-:W-:Y:S02]  /*27c0*/  SHF.R.U32.HI R8, RZ, R8, R5 ;  /* 0x00000008ff087219 */ /* 0x000fe40000011605 */
[----:B------:R-:W-:Y:S02]  /*27d0*/  SEL R9, R0, R9, !P0 ;  /* 0x0000000900097207 */ /* 0x000fe40004000000 */
[----:B------:R-:W-:Y:S02]  /*27e0*/  SHF.R.U32.HI R18, RZ, R7, R18 ;  /* 0x00000007ff127219 */ /* 0x000fe40000011612 */
[----:B---3--:R-:W-:-:S02]  /*27f0*/  ISETP.NE.AND P1, PT, R14, 0x1, PT ;  /* 0x000000010e00780c */ /* 0x008fc40003f25270 */
[----:B------:R-:W-:Y:S02]  /*2800*/  SEL R5, R13, R8, !P0 ;  /* 0x000000080d057207 */ /* 0x000fe40004000000 */
[----:B------:R-:W-:Y:S02]  /*2810*/  SEL R17, R11, R16, !P1 ;  /* 0x000000100b117207 */ /* 0x000fe40004800000 */
[----:B------:R-:W-:Y:S01]  /*2820*/  SEL R7, R15, R18, !P1 ;  /* 0x000000120f077207 */ /* 0x000fe20004800000 */
[----:B-1----:R-:W-:-:S04]  /*2830*/  IMAD.HI.U32 R16, R9, R2, RZ ;  /* 0x0000000209107227 */ /* 0x002fc800078e00ff */
[----:B------:R-:W-:Y:S01]  /*2840*/  IMAD.HI.U32 R6, R17, R2, RZ ;  /* 0x0000000211067227 */ /* 0x000fe200078e00ff */
[----:B------:R-:W-:-:S04]  /*2850*/  @P2 SHF.R.U32.HI R9, RZ, R3, R16 ;  /* 0x00000003ff092219 */ /* 0x000fc80000011610 */
[----:B------:R-:W-:Y:S01]  /*2860*/  @P2 SHF.R.U32.HI R17, RZ, R3, R6 ;  /* 0x00000003ff112219 */ /* 0x000fe20000011606 */
[----:B------:R-:W-:-:S04]  /*2870*/  IMAD R9, R26, R9, RZ ;  /* 0x000000091a097224 */ /* 0x000fc800078e02ff */
[----:B------:R-:W-:Y:S01]  /*2880*/  IMAD R6, R26, R17, RZ ;  /* 0x000000111a067224 */ /* 0x000fe200078e02ff */
[----:B------:R-:W-:-:S04]  /*2890*/  ISETP.GE.AND P0, PT, R5, R9, PT ;  /* 0x000000090500720c */ /* 0x000fc80003f06270 */
[----:B------:R-:W-:Y:S01]  /*28a0*/  ISETP.GE.OR P0, PT, R7, R6, P0 ;  /* 0x000000060700720c */ /* 0x000fe20000706670 */
[----:B------:R-:W-:-:S05]  /*28b0*/  IMAD.HI.U32 R6, R5, R2, RZ ;  /* 0x0000000205067227 */ /* 0x000fca00078e00ff */
[----:B------:R-:W-:-:S04]  /*28c0*/  SHF.R.U32.HI R6, RZ, R3, R6 ;  /* 0x00000003ff067219 */ /* 0x000fc80000011606 */
[----:B------:R-:W-:-:S03]  /*28d0*/  SEL R6, R5, R6, !P2 ;  /* 0x0000000605067207 */ /* 0x000fc60005000000 */
[----:B------:R-:W-:-:S04]  /*28e0*/  @!P0 IMAD.HI.U32 R8, R7, R2, RZ ;  /* 0x0000000207088227 */ /* 0x000fc800078e00ff */
[----:B------:R-:W-:Y:S01]  /*28f0*/  IMAD.MOV R2, RZ, RZ, -R6 ;  /* 0x000000ffff027224 */ /* 0x000fe200078e0a06 */
[----:B------:R-:W-:-:S03]  /*2900*/  @!P0 SHF.R.U32.HI R8, RZ, R3, R8 ;  /* 0x00000003ff088219 */ /* 0x000fc60000011608 */
[----:B------:R-:W-:Y:S01]  /*2910*/  IMAD R2, R26, R2, R5 ;  /* 0x000000021a027224 */ /* 0x000fe200078e0205 */
[----:B------:R-:W-:Y:S02]  /*2920*/  @!P0 SEL R3, R7, R8, !P2 ;  /* 0x0000000807038207 */ /* 0x000fe40005000000 */
[----:B------:R-:W-:-:S03]  /*2930*/  IADD3 R8, PT, PT, -R5, RZ, RZ ;  /* 0x000000ff05087210 */ /* 0x000fc60007ffe1ff */
[--C-:B------:R-:W-:Y:S02]  /*2940*/  @!P0 IMAD.IADD R6, R6, 0x1, -R3.reuse ;  /* 0x0000000106068824 */ /* 0x100fe400078e0a03 */
[----:B------:R-:W-:Y:S01]  /*2950*/  @!P0 IMAD R3, R2, R17, R3 ;  /* 0x0000001102038224 */ /* 0x000fe200078e0203 */
[----:B------:R-:W-:Y:S01]  /*2960*/  IADD3 R2, PT, PT, -R7, RZ, RZ ;  /* 0x000000ff07027210 */ /* 0x000fe20007ffe1ff */
[----:B------:R-:W-:Y:S02]  /*2970*/  @!P0 IMAD R5, R26, R6, R7 ;  /* 0x000000061a058224 */ /* 0x000fe400078e0207 */
[----:B------:R-:W-:Y:S02]  /*2980*/  IMAD R8, R4, R8, R13 ;  /* 0x0000000804087224 */ /* 0x000fe400078e020d */
[----:B------:R-:W-:Y:S02]  /*2990*/  @!P0 IMAD.MOV.U32 R7, RZ, RZ, R3 ;  /* 0x000000ffff078224 */ /* 0x000fe400078e0003 */
[----:B------:R-:W-:-:S02]  /*29a0*/  IMAD R2, R14, R2, R15 ;  /* 0x000000020e027224 */ /* 0x000fc400078e020f */
[----:B------:R-:W-:Y:S02]  /*29b0*/  IMAD R13, R5, R4, R8 ;  /* 0x00000004050d7224 */ /* 0x000fe400078e0208 */
[----:B------:R-:W-:Y:S02]  /*29c0*/  IMAD R15, R7, R14, R2 ;  /* 0x0000000e070f7224 */ /* 0x000fe400078e0202 */
.L_x_38:
[----:B------:R-:W1:Y:S02]  /*29d0*/  LDCU UR4, c[0x0][0xb30] ;  /* 0x00016600ff0477ac */ /* 0x000e640008000800 */
[----:B-1----:R-:W-:-:S09]  /*29e0*/  UISETP.NE.AND UP0, UPT, UR4, 0x1, UPT ;  /* 0x000000010400788c */ /* 0x002fd2000bf05270 */
[----:B------:R-:W-:Y:S05]  /*29f0*/  BRA.U UP0, `(.L_x_39) ;  /* 0x0000000100407547 */ /* 0x000fea000b800000 */
[----:B------:R-:W1:Y:S08]  /*2a00*/  LDC.64 R4, c[0x0][0xb10] ;  /* 0x0002c400ff047b82 */ /* 0x000e700000000a00 */
[----:B------:R-:W2:Y:S08]  /*2a10*/  LDC.64 R2, c[0x0][0xb18] ;  /* 0x0002c600ff027b82 */ /* 0x000eb00000000a00 */
[----:B------:R-:W3:Y:S08]  /*2a20*/  LDC R6, c[0x0][0xb20] ;  /* 0x0002c800ff067b82 */ /* 0x000ef00000000800 */
[----:B------:R-:W4:Y:S01]  /*2a30*/  LDC R8, c[0x0][0xb0c] ;  /* 0x0002c300ff087b82 */ /* 0x000f220000000800 */
[----:B-1----:R-:W-:-:S05]  /*2a40*/  IMAD.HI.U32 R4, R15, R4, RZ ;  /* 0x000000040f047227 */ /* 0x002fca00078e00ff */
[----:B------:R-:W-:Y:S01]  /*2a50*/  SHF.R.U32.HI R4, RZ, R5, R4 ;  /* 0x00000005ff047219 */ /* 0x000fe20000011604 */
[----:B--2---:R-:W-:Y:S01]  /*2a60*/  IMAD.HI.U32 R3, R13, R3, RZ ;  /* 0x000000030d037227 */ /* 0x004fe200078e00ff */
[----:B------:R-:W-:-:S04]  /*2a70*/  ISETP.NE.AND P0, PT, R2, 0x1, PT ;  /* 0x000000010200780c */ /* 0x000fc80003f05270 */
[----:B---3--:R-:W-:-:S04]  /*2a80*/  SHF.R.U32.HI R6, RZ, R6, R3 ;  /* 0x00000006ff067219 */ /* 0x008fc80000011603 */
[----:B------:R-:W-:Y:S02]  /*2a90*/  SEL R3, R13, R6, !P0 ;  /* 0x000000060d037207 */ /* 0x000fe40004000000 */
[----:B----4-:R-:W-:-:S04]  /*2aa0*/  ISETP.NE.AND P1, PT, R8, 0x1, PT ;  /* 0x000000010800780c */ /* 0x010fc80003f25270 */
[----:B------:R-:W-:-:S05]  /*2ab0*/  SEL R4, R15, R4, !P1 ;  /* 0x000000040f047207 */ /* 0x000fca0004800000 */
[----:B------:R-:W-:Y:S02]  /*2ac0*/  IMAD.IADD R5, R3, 0x1, -R4 ;  /* 0x0000000103057824 */ /* 0x000fe400078e0a04 */
[----:B------:R-:W-:Y:S02]  /*2ad0*/  IMAD.IADD R3, R4, 0x1, -R3 ;  /* 0x0000000104037824 */ /* 0x000fe400078e0a03 */
[----:B------:R-:W-:Y:S02]  /*2ae0*/  IMAD R15, R5, R8, R15 ;  /* 0x00000008050f7224 */ /* 0x000fe400078e020f */
[----:B------:R-:W-:-:S07]  /*2af0*/  IMAD R13, R3, R2, R13 ;  /* 0x00000002030d7224 */ /* 0x000fce00078e020d */
.L_x_39:
[----:B------:R-:W-:Y:S01]  /*2b00*/  UMOV UR21, UR34 ;  /* 0x0000002200157c82 */ /* 0x000fe20008000000 */
[----:B------:R-:W-:Y:S01]  /*2b10*/  PLOP3.LUT P0, PT, PT, PT, PT, 0x80, 0x8 ;  /* 0x000000000008781c */ /* 0x000fe20003f0f070 */
[----:B------:R-:W-:Y:S01]  /*2b20*/  IMAD.IADD R19, R15, 0x1, R64 ;  /* 0x000000010f137824 */ /* 0x000fe200078e0240 */
[----:B------:R-:W-:Y:S01]  /*2b30*/  LOP3.LUT R10, R10, 0x1, RZ, 0x3c, !PT ;  /* 0x000000010a0a7812 */ /* 0x000fe200078e3cff */
[----:B------:R-:W-:Y:S01]  /*2b40*/  IMAD.IADD R18, R13, 0x1, R62 ;  /* 0x000000010d127824 */ /* 0x000fe200078e023e */
[----:B------:R-:W-:Y:S09]  /*2b50*/  @P3 BRA `(.L_x_40) ;  /* 0xffffffec00483947 */ /* 0x000ff2000383ffff */
[----:B------:R-:W-:Y:S01]  /*2b60*/  UIADD3 UR30, UPT, UPT, UR30, 0xd0, URZ ;  /* 0x000000d01e1e7890 */ /* 0x000fe2000fffe0ff */
[----:B------:R-:W-:-:S03]  /*2b70*/  SHF.L.U32 R3, R12, 0x1f, RZ ;  /* 0x0000001f0c037819 */ /* 0x000fc600000006ff */
[----:B------:R-:W-:-:S09]  /*2b80*/  ULEA UR4, UR35, UR30, 0x3 ;  /* 0x0000001e23047291 */ /* 0x000fd2000f8e18ff */
[----:B------:R-:W1:Y:S02]  /*2b90*/  SYNCS.PHASECHK.TRANS64.TRYWAIT P0, [UR4], R3 ;  /* 0x00000003ff0075a7 */ /* 0x000e640008001104 */
[----:B-1----:R-:W-:Y:S05]  /*2ba0*/  @!P0 BRA `(.L_x_41) ;  /* 0x0000005400408947 */ /* 0x002fea0003800000 */
.L_x_142:
[----:B------:R-:W-:-:S04]  /*2bb0*/  UIADD3 UR5, UPT, UPT, UR35, 0x1, URZ ;  /* 0x0000000123057890 */ /* 0x000fc8000fffe0ff */
[----:B------:R-:W-:-:S04]  /*2bc0*/  UISETP.NE.AND UP0, UPT, UR5, 0x1a, UPT ;  /* 0x0000001a0500788c */ /* 0x000fc8000bf05270 */
[----:B------:R-:W-:Y:S02]  /*2bd0*/  USEL UR6, URZ, 0x1, UP0 ;  /* 0x00000001ff067887 */ /* 0x000fe40008000000 */
[----:B------:R-:W-:-:S04]  /*2be0*/  USEL UR5, UR5, URZ, UP0 ;  /* 0x000000ff05057287 */ /* 0x000fc80008000000 */
[----:B------:R-:W-:Y:S01]  /*2bf0*/  ULEA UR4, UR5, UR30, 0x3 ;  /* 0x0000001e05047291 */ /* 0x000fe2000f8e18ff */
[----:B------:R-:W-:-:S04]  /*2c00*/  LOP3.LUT R2, R12, UR6, RZ, 0x3c, !PT ;  /* 0x000000060c027c12 */ /* 0x000fc8000f8e3cff */
[----:B-1----:R-:W-:-:S04]  /*2c10*/  SHF.L.U32 R3, R2, 0x1f, RZ ;  /* 0x0000001f02037819 */ /* 0x002fc800000006ff */
[----:B------:R-:W1:Y:S02]  /*2c20*/  SYNCS.PHASECHK.TRANS64.TRYWAIT P0, [UR4], R3 ;  /* 0x00000003ff0075a7 */ /* 0x000e640008001104 */
[----:B-1----:R-:W-:Y:S05]  /*2c30*/  @!P0 BRA `(.L_x_42) ;  /* 0x0000005400348947 */ /* 0x002fea0003800000 */
.L_x_144:
        /* <DEDUP_REMOVED lines=9> */
.L_x_146:
        /* <DEDUP_REMOVED lines=9> */
.L_x_148:
        /* <DEDUP_REMOVED lines=9> */
.L_x_150:
        /* <DEDUP_REMOVED lines=9> */
.L_x_152:
        /* <DEDUP_REMOVED lines=9> */
.L_x_154:
        /* <DEDUP_REMOVED lines=9> */
.L_x_156:
        /* <DEDUP_REMOVED lines=9> */
.L_x_158:
        /* <DEDUP_REMOVED lines=9> */
.L_x_160:
        /* <DEDUP_REMOVED lines=9> */
.L_x_162:
        /* <DEDUP_REMOVED lines=9> */
.L_x_164:
        /* <DEDUP_REMOVED lines=9> */
.L_x_166:
        /* <DEDUP_REMOVED lines=9> */
.L_x_168:
        /* <DEDUP_REMOVED lines=9> */
.L_x_170:
        /* <DEDUP_REMOVED lines=9> */
.L_x_172:
        /* <DEDUP_REMOVED lines=9> */
.L_x_174:
        /* <DEDUP_REMOVED lines=9> */
.L_x_176:
        /* <DEDUP_REMOVED lines=9> */
.L_x_178:
        /* <DEDUP_REMOVED lines=9> */
.L_x_180:
        /* <DEDUP_REMOVED lines=9> */
.L_x_182:
        /* <DEDUP_REMOVED lines=9> */
.L_x_184:
        /* <DEDUP_REMOVED lines=9> */
.L_x_186:
        /* <DEDUP_REMOVED lines=9> */
.L_x_188:
        /* <DEDUP_REMOVED lines=9> */
.L_x_190:
[----:B------:R-:W-:-:S04]  /*3930*/  UIADD3 UR5, UPT, UPT, UR5, 0x1, URZ ;  /* 0x0000000105057890 */ /* 0x000fc8000fffe0ff */
[----:B------:R-:W-:-:S04]  /*3940*/  UISETP.NE.AND UP0, UPT, UR5, 0x1a, UPT ;  /* 0x0000001a0500788c */ /* 0x000fc8000bf05270 */
[----:B------:R-:W-:Y:S02]  /*3950*/  USEL UR4, URZ, 0x1, UP0 ;  /* 0x00000001ff047887 */ /* 0x000fe40008000000 */
[----:B------:R-:W-:-:S04]  /*3960*/  USEL UR5, UR5, URZ, UP0 ;  /* 0x000000ff05057287 */ /* 0x000fc80008000000 */
[----:B------:R-:W-:Y:S01]  /*3970*/  ULEA UR5, UR5, UR30, 0x3 ;  /* 0x0000001e05057291 */ /* 0x000fe2000f8e18ff */
[----:B-1----:R-:W-:-:S04]  /*3980*/  LOP3.LUT R3, R2, UR4, RZ, 0x3c, !PT ;  /* 0x0000000402037c12 */ /* 0x002fc8000f8e3cff */
[----:B------:R-:W-:Y:S01]  /*3990*/  SHF.L.U32 R3, R3, 0x1f, RZ ;  /* 0x0000001f03037819 */ /* 0x000fe200000006ff */
[----:B------:R-:W-:-:S07]  /*39a0*/  IMAD.U32 R0, RZ, RZ, UR5 ;  /* 0x00000005ff007e24 */ /* 0x000fce000f8e00ff */
.L_x_66:
[----:B-1----:R1:W2:Y:S02]  /*39b0*/  SYNCS.PHASECHK.TRANS64.TRYWAIT P0, [R0+URZ], R3 ;  /* 0x00000003000075a7 */ /* 0x0022a400080011ff */
[----:B--2---:R-:W-:Y:S05]  /*39c0*/  @!P0 NANOSLEEP.SYNCS 0x989680 ;  /* 0x009896800000895d */ /* 0x004fea0003900000 */
[----:B------:R-:W2:Y:S02]  /*39d0*/  @!P0 SYNCS.PHASECHK.TRANS64 P0, [R0+URZ], R3 ;  /* 0x00000003000085a7 */ /* 0x000ea400080010ff */
[----:B--2---:R-:W-:Y:S05]  /*39e0*/  @P0 EXIT ;  /* 0x000000000000094d */ /* 0x004fea0003800000 */
[----:B------:R-:W-:Y:S05]  /*39f0*/  BRA `(.L_x_66) ;  /* 0xfffffffc00ec7947 */ /* 0x000fea000383ffff */
.L_x_22:
[----:B------:R-:W-:-:S04]  /*3a00*/  UISETP.NE.AND UP1, UPT, UR45, URZ, UPT ;  /* 0x000000ff2d00728c */ /* 0x000fc8000bf25270 */
[----:B------:R-:W-:-:S09]  /*3a10*/  UISETP.NE.OR UP1, UPT, UR4, 0x1, UP1 ;  /* 0x000000010400788c */ /* 0x000fd20008f25670 */
[----:B------:R-:W-:Y:S05]  /*3a20*/  BRA.U UP1, `(.L_x_67) ;  /* 0x0000000101b07547 */ /* 0x000fea000b800000 */
[----:B------:R-:W-:Y:S01]  /*3a30*/  UMOV UR4, 0x400 ;  /* 0x0000040000047882 */ /* 0x000fe20000000000 */
[----:B------:R-:W-:Y:S01]  /*3a40*/  HFMA2 R2, -RZ, RZ, 0, 5.9604644775390625e-08 ;  /* 0x00000001ff027431 */ /* 0x000fe200000001ff */
[----:B------:R-:W-:Y:S01]  /*3a50*/  ULEA UR45, UR45, UR4, 0x18 ;  /* 0x000000042d2d7291 */ /* 0x000fe2000f8ec0ff */
[----:B------:R-:W-:Y:S01]  /*3a60*/  ISETP.GE.U32.AND P0, PT, R8, 0x2, PT ;  /* 0x000000020800780c */ /* 0x000fe20003f06070 */
[----:B------:R-:W-:Y:S02]  /*3a70*/  IMAD.MOV.U32 R3, RZ, RZ, RZ ;  /* 0x000000ffff037224 */ /* 0x000fe400078e00ff */
[----:B------:R-:W-:Y:S02]  /*3a80*/  UIADD3 UR6, UPT, UPT, UR45, 0x1e8, URZ ;  /* 0x000001e82d067890 */ /* 0x000fe4000fffe0ff */
[----:B------:R-:W-:Y:S02]  /*3a90*/  UIADD3 UR7, UPT, UPT, UR45, 0x1e0, URZ ;  /* 0x000001e02d077890 */ /* 0x000fe4000fffe0ff */
[----:B------:R-:W-:-:S12]  /*3aa0*/  UPRMT UR6, URZ, 0x654, UR6 ;  /* 0x00000654ff067896 */ /* 0x000fd80008000006 */
.L_x_70:
[----:B------:R-:W-:Y:S01]  /*3ab0*/  SHF.L.U32 R7, R2, 0x1f, RZ ;  /* 0x0000001f02077819 */ /* 0x000fe200000006ff */
[----:B------:R-:W-:Y:S02]  /*3ac0*/  IMAD.U32 R9, RZ, RZ, UR7 ;  /* 0x00000007ff097e24 */ /* 0x000fe4000f8e00ff */
[----:B------:R-:W-:Y:S01]  /*3ad0*/  @!P0 IMAD.MOV.U32 R5, RZ, RZ, 0x10 ;  /* 0x00000010ff058424 */ /* 0x000fe200078e00ff */
[----:B------:R-:W2:Y:S02]  /*3ae0*/  SYNCS.PHASECHK.TRANS64.TRYWAIT P1, [UR45+0x1e8], R7 ;  /* 0x0001e807ff0075a7 */ /* 0x000ea4000802112d */
[----:B------:R-:W-:-:S04]  /*3af0*/  PRMT R9, R8, 0x654, R9 ;  /* 0x0000065408097816 */ /* 0x000fc80000000009 */
[----:B------:R-:W-:Y:S01]  /*3b00*/  SEL R0, R9, R0, !P0 ;  /* 0x0000000009007207 */ /* 0x000fe20004000000 */
[----:B--2---:R-:W-:Y:S06]  /*3b10*/  @!P1 BRA `(.L_x_68) ;  /* 0x0000004c00bc9947 */ /* 0x004fec0003800000 */
.L_x_192:
[----:B------:R-:W-:Y:S01]  /*3b20*/  UIADD3 UR4, UPT, UPT, UR45, 0x220, URZ ;  /* 0x000002202d047890 */ /* 0x000fe2000fffe0ff */
[----:B------:R3:W-:Y:S01]  /*3b30*/  @!P0 SYNCS.ARRIVE.TRANS64.RED RZ, [R0+URZ], R5 ;  /* 0x0000000500ff89a7 */ /* 0x0007e200080004ff */
[----:B------:R-:W-:Y:S01]  /*3b40*/  UIADD3 UR5, UPT, UPT, UR45, 0x1e0, URZ ;  /* 0x000001e02d057890 */ /* 0x000fe2000fffe0ff */
[----:B------:R-:W-:-:S08]  /*3b50*/  LOP3.LUT R2, R2, 0x1, RZ, 0x3c, !PT ;  /* 0x0000000102027812 */ /* 0x000fd000078e3cff */
[----:B------:R-:W-:Y:S06]  /*3b60*/  UGETNEXTWORKID.BROADCAST [UR4], [UR5] ;  /* 0x00000000040073ca */ /* 0x000fec0008000100 */
[----:B---3--:R-:W-:-:S04]  /*3b70*/  SHF.L.U32 R5, R3, 0x1f, RZ ;  /* 0x0000001f03057819 */ /* 0x008fc800000006ff */
[----:B------:R-:W3:Y:S02]  /*3b80*/  SYNCS.PHASECHK.TRANS64.TRYWAIT P1, [UR45+0x1e0], R5 ;  /* 0x0001e005ff0075a7 */ /* 0x000ee4000802112d */
[----:B---3--:R-:W-:Y:S05]  /*3b90*/  @!P1 BRA `(.L_x_69) ;  /* 0x0000004c00b49947 */ /* 0x008fea0003800000 */
.L_x_194:
[----:B--2---:R-:W2:Y:S01]  /*3ba0*/  LDS.128 R4, [UR45+0x220] ;  /* 0x0002202dff047984 */ /* 0x004ea20008000c00 */
[----:B------:R-:W-:Y:S01]  /*3bb0*/  LOP3.LUT R3, R3, 0x1, RZ, 0x3c, !PT ;  /* 0x0000000103037812 */ /* 0x000fe200078e3cff */
[----:B------:R-:W-:Y:S01]  /*3bc0*/  @!PT LDS RZ, [RZ] ;  /* 0x00000000fffff984 */ /* 0x000fe20000000800 */
[----:B------:R-:W-:Y:S01]  /*3bd0*/  @!PT LDS RZ, [RZ] ;  /* 0x00000000fffff984 */ /* 0x000fe20000000800 */
[----:B------:R-:W-:Y:S01]  /*3be0*/  @!PT LDS RZ, [RZ] ;  /* 0x00000000fffff984 */ /* 0x000fe20000000800 */
[----:B------:R-:W-:Y:S01]  /*3bf0*/  @!PT LDS RZ, [RZ] ;  /* 0x00000000fffff984 */ /* 0x000fe20000000800 */
[----:B------:R3:W-:Y:S06]  /*3c00*/  MEMBAR.ALL.CTA ;  /* 0x0000000000007992 */ /* 0x0007ec0000008000 */
[----:B---3--:R-:W3:Y:S02]  /*3c10*/  FENCE.VIEW.ASYNC.S ;  /* 0x00000000000073c6 */ /* 0x008ee40000000000 */
[----:B---3--:R-:W-:Y:S01]  /*3c20*/  SYNCS.ARRIVE.TRANS64.RED.A1T0 RZ, [UR6], RZ ;  /* 0x000000ffffff79a7 */ /* 0x008fe20008100406 */
[----:B--2---:R-:W-:-:S13]  /*3c30*/  LOP3.LUT P1, RZ, R6, 0x1, RZ, 0xc0, !PT ;  /* 0x0000000106ff7812 */ /* 0x004fda000782c0ff */
[----:B------:R-:W-:Y:S05]  /*3c40*/  @P1 BRA `(.L_x_70) ;  /* 0xfffffffc00981947 */ /* 0x000fea000383ffff */
[----:B------:R-:W-:-:S04]  /*3c50*/  SHF.L.U32 R0, R2, 0x1f, RZ ;  /* 0x0000001f02007819 */ /* 0x000fc800000006ff */
[----:B------:R-:W2:Y:S02]  /*3c60*/  SYNCS.PHASECHK.TRANS64 P0, [UR45+0x1e8], R0 ;  /* 0x0001e800ff0075a7 */ /* 0x000ea4000800102d */
[----:B-12---:R-:W-:Y:S05]  /*3c70*/  @P0 EXIT ;  /* 0x000000000000094d */ /* 0x006fea0003800000 */
[----:B------:R-:W-:-:S07]  /*3c80*/  MOV R0, UR45 ;  /* 0x0000002d00007c02 */ /* 0x000fce0008000f00 */
.L_x_71:
[----:B-1----:R-:W-:-:S04]  /*3c90*/  SHF.L.U32 R3, R2, 0x1f, RZ ;  /* 0x0000001f02037819 */ /* 0x002fc800000006ff */
[----:B------:R1:W2:Y:S03]  /*3ca0*/  SYNCS.PHASECHK.TRANS64.TRYWAIT P0, [R0+URZ+0x1e8], R3 ;  /* 0x0001e803000075a7 */ /* 0x0002a600080011ff */
[----:B--2---:R-:W-:Y:S05]  /*3cb0*/  @!P0 NANOSLEEP.SYNCS 0x989680 ;  /* 0x009896800000895d */ /* 0x004fea0003900000 */
[----:B------:R-:W2:Y:S02]  /*3cc0*/  @!P0 SYNCS.PHASECHK.TRANS64 P0, [R0+URZ+0x1e8], R3 ;  /* 0x0001e803000085a7 */ /* 0x000ea400080010ff */
[----:B--2---:R-:W-:Y:S05]  /*3cd0*/  @P0 EXIT ;  /* 0x000000000000094d */ /* 0x004fea0003800000 */
[----:B------:R-:W-:Y:S05]  /*3ce0*/  BRA `(.L_x_71) ;  /* 0xfffffffc00e87947 */ /* 0x000fea000383ffff */
.L_x_67:
[----:B------:R-:W-:Y:S05]  /*3cf0*/  BRA.U UP4, `(.L_x_72) ;  /* 0x0000000d04447547 */ /* 0x000fea000b800000 */
[----:B------:R-:W-:Y:S01]  /*3d00*/  UMOV UR4, 0x40 ;  /* 0x0000004000047882 */ /* 0x000fe20000000000 */
[----:B------:R-:W-:Y:S01]  /*3d10*/  NOP ;  /* 0x0000000000007918 */ /* 0x000fe20000000000 */
[----:B------:R-:W-:Y:S01]  /*3d20*/  ULEA UR4, UR45, UR4, 0x18 ;  /* 0x000000042d047291 */ /* 0x000fe2000f8ec0ff */
[----:B------:R-:W-:Y:S02]  /*3d30*/  UMOV UR5, 0x400 ;  /* 0x0000040000057882 */ /* 0x000fe40000000000 */
[----:B------:R-:W-:-:S06]  /*3d40*/  ULEA UR45, UR45, UR5, 0x18 ;  /* 0x000000052d2d7291 */ /* 0x000fcc000f8ec0ff */
[----:B------:R-:W2:Y:S02]  /*3d50*/  LDS.U8 R2, [UR4+0x1c] ;  /* 0x00001c04ff027984 */ /* 0x000ea40008000000 */
[----:B--2---:R-:W-:-:S13]  /*3d60*/  ISETP.NE.AND P0, PT, R2, RZ, PT ;  /* 0x000000ff0200720c */ /* 0x004fda0003f05270 */
[----:B------:R-:W-:Y:S05]  /*3d70*/  @P0 BRA `(.L_x_73) ;  /* 0x0000000000580947 */ /* 0x000fea0003800000 */
[----:B------:R-:W-:-:S13]  /*3d80*/  ELECT P0, URZ, PT ;  /* 0x0000000000ff782f */ /* 0x000fda0003800000 */
[----:B------:R-:W-:Y:S05]  /*3d90*/  @!P0 BRA `(.L_x_74) ;  /* 0x0000000000608947 */ /* 0x000fea0003800000 */
[----:B------:R-:W-:Y:S01]  /*3da0*/  UMOV UR5, 0x10 ;  /* 0x0000001000057882 */ /* 0x000fe20000000000 */
[----:B------:R-:W-:Y:S01]  /*3db0*/  HFMA2 R2, -RZ, RZ, 0, 5.9604644775390625e-08 ;  /* 0x00000001ff027431 */ /* 0x000fe200000001ff */
[----:B------:R-:W-:-:S03]  /*3dc0*/  MOV R3, 0xffff ;  /* 0x0000ffff00037802 */ /* 0x000fc60000000f00 */
[----:B------:R-:W-:Y:S04]  /*3dd0*/  DEPBAR.LE SB2, 0x36 ;  /* 0x0000ad800000791a */ /* 0x000fe80000000000 */
[----:B------:R-:W2:Y:S02]  /*3de0*/  UTCATOMSWS.FIND_AND_SET.ALIGN UP0, UR5, UR5 ;  /* 0x00000005000575e3 */ /* 0x000ea40008000800 */
[----:B--2---:R-:W-:Y:S01]  /*3df0*/  MOV R4, UR5 ;  /* 0x0000000500047c02 */ /* 0x004fe20008000f00 */
[----:B------:R-:W-:Y:S06]  /*3e00*/  BRA.U UP0, `(.L_x_75) ;  /* 0x0000000100187547 */ /* 0x000fec000b800000 */
.L_x_76:
[----:B------:R-:W-:Y:S05]  /*3e10*/  NANOSLEEP 0x64 ;  /* 0x000000640000795d */ /* 0x000fea0003800000 */
[----:B------:R-:W-:-:S05]  /*3e20*/  UMOV UR5, 0x10 ;  /* 0x0000001000057882 */ /* 0x000fca0000000000 */
[----:B------:R-:W-:Y:S04]  /*3e30*/  DEPBAR.LE SB2, 0x36 ;  /* 0x0000ad800000791a */ /* 0x000fe80000000000 */
[----:B------:R-:W2:Y:S02]  /*3e40*/  UTCATOMSWS.FIND_AND_SET.ALIGN UP0, UR5, UR5 ;  /* 0x00000005000575e3 */ /* 0x000ea40008000800 */
[----:B--2---:R-:W-:Y:S01]  /*3e50*/  MOV R4, UR5 ;  /* 0x0000000500047c02 */ /* 0x004fe20008000f00 */
[----:B------:R-:W-:Y:S05]  /*3e60*/  BRA.U !UP0, `(.L_x_76) ;  /* 0xfffffffd08e87547 */ /* 0x000fea000b83ffff */
.L_x_75:
[-C--:B------:R-:W-:Y:S02]  /*3e70*/  SHF.L.U32 R3, R3, R4.reuse, RZ ;  /* 0x0000000403037219 */ /* 0x080fe400000006ff */
[----:B------:R-:W-:Y:S01]  /*3e80*/  SHF.L.U32 R2, R2, R4, RZ ;  /* 0x0000000402027219 */ /* 0x000fe200000006ff */
[----:B------:R-:W-:Y:S02]  /*3e90*/  IMAD.SHL.U32 R4, R4, 0x20, RZ ;  /* 0x0000002004047824 */ /* 0x000fe400078e00ff */
[----:B------:R2:W-:Y:S04]  /*3ea0*/  ATOMS.OR RZ, [UR4+0x14], R3 ;  /* 0x00001403ffff798c */ /* 0x0005e8000b000004 */
[----:B------:R2:W-:Y:S04]  /*3eb0*/  ATOMS.OR RZ, [UR4+0x18], R2 ;  /* 0x00001802ffff798c */ /* 0x0005e8000b000004 */
[----:B------:R2:W-:Y:S01]  /*3ec0*/  STS [UR45+0x230], R4 ;  /* 0x00023004ff007988 */ /* 0x0005e2000800082d */
[----:B------:R-:W-:Y:S05]  /*3ed0*/  BRA `(.L_x_74) ;  /* 0x0000000000107947 */ /* 0x000fea0003800000 */
.L_x_73:
[----:B------:R-:W-:-:S05]  /*3ee0*/  MOV R2, 0xffffffff ;  /* 0xffffffff00027802 */ /* 0x000fca0000000f00 */
[----:B------:R2:W-:Y:S02]  /*3ef0*/  STS [UR45+0x230], R2 ;  /* 0x00023002ff007988 */ /* 0x0005e4000800082d */
[----:B--2---:R-:W-:Y:S02]  /*3f00*/  MOV R2, 0x3f20 ;  /* 0x00003f2000027802 */ /* 0x004fe40000000f00 */
[----:B-1---5:R-:W-:Y:S05]  /*3f10*/  CALL.REL.NOINC `($__internal_1_$__cuda_sm10x_tcgen05_guardrail_trap_phase_invalid_during_alloc) ;  /* 0x0000005000547944 */ /* 0x022fea0003c00000 */
.L_x_74:
[----:B------:R-:W-:Y:S05]  /*3f20*/  WARPSYNC.ALL ;  /* 0x0000000000007948 */ /* 0x000fea0003800000 */
[----:B------:R-:W3:Y:S01]  /*3f30*/  S2UR UR6, SR_CgaCtaId ;  /* 0x00000000000679c3 */ /* 0x000ee20000008800 */
[----:B------:R-:W-:Y:S01]  /*3f40*/  UMOV UR4, 0x400 ;  /* 0x0000040000047882 */ /* 0x000fe20000000000 */
[----:B------:R-:W-:-:S06]  /*3f50*/  NOP ;  /* 0x0000000000007918 */ /* 0x000fcc0000000000 */
[----:B------:R-:W-:Y:S06]  /*3f60*/  BAR.ARV 0x6, 0xa0 ;  /* 0x0182800000007b1d */ /* 0x000fec0000002000 */
[----:B------:R-:W-:Y:S01]  /*3f70*/  LOP3.LUT R0, R0, 0xffff, RZ, 0xc0, !PT ;  /* 0x0000ffff00007812 */ /* 0x000fe200078ec0ff */
[----:B------:R-:W-:Y:S01]  /*3f80*/  IMAD.MOV.U32 R9, RZ, RZ, 0x1 ;  /* 0x00000001ff097424 */ /* 0x000fe200078e00ff */
[----:B------:R-:W-:Y:S01]  /*3f90*/  UMOV UR15, URZ ;  /* 0x000000ff000f7c82 */ /* 0x000fe20008000000 */
[----:B------:R-:W-:Y:S01]  /*3fa0*/  IMAD.MOV.U32 R8, RZ, RZ, RZ ;  /* 0x000000ffff087224 */ /* 0x000fe200078e00ff */
[----:B------:R-:W-:Y:S01]  /*3fb0*/  R2UR UR9, R0 ;  /* 0x00000000000972ca */ /* 0x000fe200000e0000 */
[----:B--2---:R-:W-:Y:S01]  /*3fc0*/  IMAD.MOV.U32 R3, RZ, RZ, RZ ;  /* 0x000000ffff037224 */ /* 0x004fe200078e00ff */
[----:B------:R-:W-:Y:S01]  /*3fd0*/  UMOV UR14, URZ ;  /* 0x000000ff000e7c82 */ /* 0x000fe20008000000 */
[----:B------:R-:W-:Y:S01]  /*3fe0*/  UMOV UR20, 0x0 ;  /* 0x0000000000147882 */ /* 0x000fe20000000000 */
[----:B------:R-:W-:Y:S01]  /*3ff0*/  UMOV UR21, 0x4110010 ;  /* 0x0411001000157882 */ /* 0x000fe20000000000 */
[----:B------:R-:W-:Y:S01]  /*4000*/  UMOV UR18, 0x0 ;  /* 0x0000000000127882 */ /* 0x000fe20000000000 */
[----:B---3--:R-:W-:Y:S01]  /*4010*/  ULEA UR6, UR6, UR4, 0x18 ;  /* 0x0000000406067291 */ /* 0x008fe2000f8ec0ff */
[----:B------:R-:W2:Y:S03]  /*4020*/  LDCU.64 UR4, c[0x0][0x388] ;  /* 0x00007100ff0477ac */ /* 0x000ea60008000a00 */
[----:B------:R-:W-:-:S02]  /*4030*/  UIADD3 UR10, UPT, UPT, UR6, 0x3600, URZ ;  /* 0x00003600060a7890 */ /* 0x000fc4000fffe0ff */
[----:B------:R-:W-:-:S03]  /*4040*/  UIADD3 UR17, UPT, UPT, UR6, 0x1d600, URZ ;  /* 0x0001d60006117890 */ /* 0x000fc6000fffe0ff */
[----:B------:R-:W3:Y:S01]  /*4050*/  LDS R2, [UR6+0x230] ;  /* 0x00023006ff027984 */ /* 0x000ee20008000800 */
[----:B------:R-:W-:Y:S02]  /*4060*/  USHF.R.U32.HI UR10, URZ, 0x4, UR10 ;  /* 0x00000004ff0a7899 */ /* 0x000fe4000801160a */
[----:B------:R-:W-:Y:S02]  /*4070*/  USHF.R.U32.HI UR17, URZ, 0x4, UR17 ;  /* 0x00000004ff117899 */ /* 0x000fe40008011611 */
[----:B------:R-:W-:Y:S02]  /*4080*/  ULOP3.LUT UR10, UR10, 0x3fff, URZ, 0xc0, !UPT ;  /* 0x00003fff0a0a7892 */ /* 0x000fe4000f8ec0ff */
[----:B------:R-:W-:Y:S02]  /*4090*/  ULOP3.LUT UR17, UR17, 0x3fff, URZ, 0xc0, !UPT ;  /* 0x00003fff11117892 */ /* 0x000fe4000f8ec0ff */
[----:B------:R-:W-:Y:S02]  /*40a0*/  ULOP3.LUT UR10, UR10, 0x10000, URZ, 0xfc, !UPT ;  /* 0x000100000a0a7892 */ /* 0x000fe4000f8efcff */
[----:B--2---:R-:W-:Y:S01]  /*40b0*/  UIADD3 UR4, UPT, UPT, UR4, 0x1f, URZ ;  /* 0x0000001f04047890 */ /* 0x004fe2000fffe0ff */
[----:B------:R-:W-:-:S03]  /*40c0*/  UMOV UR19, 0x4110010 ;  /* 0x0411001000137882 */ /* 0x000fc60000000000 */
[----:B------:R-:W-:-:S04]  /*40d0*/  USHF.R.S32.HI UR7, URZ, 0x1f, UR4 ;  /* 0x0000001fff077899 */ /* 0x000fc80008011404 */
[----:B------:R-:W-:-:S03]  /*40e0*/  ULEA.HI UR7, UR7, UR4, URZ, 0x5 ;  /* 0x0000000407077291 */ /* 0x000fc6000f8f28ff */
[----:B------:R-:W2:Y:S01]  /*40f0*/  LDCU UR4, c[0x0][0x390] ;  /* 0x00007200ff0477ac */ /* 0x000ea20008000800 */
[----:B------:R-:W-:-:S04]  /*4100*/  USHF.R.S32.HI UR7, URZ, 0x5, UR7 ;  /* 0x00000005ff077899 */ /* 0x000fc80008011407 */
[----:B------:R-:W-:Y:S02]  /*4110*/  UIMAD UR7, UR7, UR5, URZ ;  /* 0x00000005070772a4 */ /* 0x000fe4000f8e02ff */
[----:B------:R-:W-:-:S04]  /*4120*/  UIADD3 UR5, UPT, UPT, UR6, 0x1e8, URZ ;  /* 0x000001e806057890 */ /* 0x000fc8000fffe0ff */
[----:B------:R-:W-:Y:S01]  /*4130*/  UPRMT UR5, URZ, 0x654, UR5 ;  /* 0x00000654ff057896 */ /* 0x000fe20008000005 */
[C---:B---3--:R-:W-:Y:S01]  /*4140*/  VIADD R5, R2.reuse, 0x40 ;  /* 0x0000004002057836 */ /* 0x048fe20000000000 */
[----:B------:R-:W-:Y:S01]  /*4150*/  LOP3.LUT R4, R2, 0xffff, RZ, 0xc0, !PT ;  /* 0x0000ffff02047812 */ /* 0x000fe200078ec0ff */
[----:B--2---:R-:W-:-:S03]  /*4160*/  UIMAD UR4, UR7, UR4, URZ ;  /* 0x00000004070472a4 */ /* 0x004fc6000f8e02ff */
[----:B------:R-:W-:Y:S01]  /*4170*/  LOP3.LUT R5, R5, 0xffff, RZ, 0xc0, !PT ;  /* 0x0000ffff05057812 */ /* 0x000fe200078ec0ff */
[----:B------:R-:W-:Y:S02]  /*4180*/  UIADD3 UR16, UPT, UPT, UR4, -0x1, URZ ;  /* 0xffffffff04107890 */ /* 0x000fe4000fffe0ff */
[----:B------:R-:W-:Y:S02]  /*4190*/  UISETP.GE.AND UP2, UPT, UR4, 0x1, UPT ;  /* 0x000000010400788c */ /* 0x000fe4000bf46270 */
[----:B------:R2:W-:Y:S09]  /*41a0*/  STL.64 [R1], R4 ;  /* 0x0000000401007387 */ /* 0x0005f20000100a00 */
.L_x_83:
[----:B--2---:R-:W-:-:S04]  /*41b0*/  SHF.L.U32 R5, R8, 0x1f, RZ ;  /* 0x0000001f08057819 */ /* 0x004fc800000006ff */
[----:B------:R-:W2:Y:S02]  /*41c0*/  SYNCS.PHASECHK.TRANS64.TRYWAIT P0, [UR6+0x1e0], R5 ;  /* 0x0001e005ff0075a7 */ /* 0x000ea40008001106 */
[----:B--23--:R-:W-:Y:S05]  /*41d0*/  @!P0 BRA `(.L_x_77) ;  /* 0x00000048003c8947 */ /* 0x00cfea0003800000 */
.L_x_196:
[----:B--2---:R-:W2:Y:S01]  /*41e0*/  LDS.128 R4, [UR6+0x220] ;  /* 0x00022006ff047984 */ /* 0x004ea20008000c00 */
[----:B------:R-:W-:Y:S01]  /*41f0*/  ULEA UR8, UR15, UR6, 0x3 ;  /* 0x000000060f087291 */ /* 0x000fe2000f8e18ff */
[----:B------:R-:W-:Y:S01]  /*4200*/  SHF.L.U32 R0, R9, 0x1f, RZ ;  /* 0x0000001f09007819 */ /* 0x000fe200000006ff */
[----:B------:R-:W-:Y:S01]  /*4210*/  @!PT LDS RZ, [RZ] ;  /* 0x00000000fffff984 */ /* 0x000fe20000000800 */
[----:B------:R-:W-:Y:S01]  /*4220*/  @!PT LDS RZ, [RZ] ;  /* 0x00000000fffff984 */ /* 0x000fe20000000800 */
[----:B------:R-:W-:Y:S01]  /*4230*/  @!PT LDS RZ, [RZ] ;  /* 0x00000000fffff984 */ /* 0x000fe20000000800 */
[----:B------:R-:W-:Y:S01]  /*4240*/  @!PT LDS RZ, [RZ] ;  /* 0x00000000fffff984 */ /* 0x000fe20000000800 */
[----:B------:R3:W-:Y:S06]  /*4250*/  MEMBAR.ALL.CTA ;  /* 0x0000000000007992 */ /* 0x0007ec0000008000 */
[----:B---3--:R-:W3:Y:S02]  /*4260*/  FENCE.VIEW.ASYNC.S ;  /* 0x00000000000073c6 */ /* 0x008ee40000000000 */
[----:B---3--:R-:W-:Y:S01]  /*4270*/  SYNCS.ARRIVE.TRANS64.RED.A1T0 RZ, [UR5], RZ ;  /* 0x000000ffffff79a7 */ /* 0x008fe20008100405 */
[----:B------:R-:W3:Y:S01]  /*4280*/  SYNCS.PHASECHK.TRANS64.TRYWAIT P0, [UR8+0x200], R0 ;  /* 0x00020000ff0075a7 */ /* 0x000ee20008001108 */
[----:B--2---:R-:W-:Y:S01]  /*4290*/  LOP3.LUT P2, RZ, R6, 0x1, RZ, 0xc0, !PT ;  /* 0x0000000106ff7812 */ /* 0x004fe2000784c0ff */
[----:B---3--:R-:W-:-:S12]  /*42a0*/  @!P0 BRA `(.L_x_78) ;  /* 0x0000004800208947 */ /* 0x008fd80003800000 */
.L_x_198:
[----:B------:R-:W-:Y:S05]  /*42b0*/  BRA.U !UP2, `(.L_x_79) ;  /* 0x000000010ac47547 */ /* 0x000fea000b800000 */
[----:B--2---:R-:W-:Y:S01]  /*42c0*/  IMAD.U32 R0, RZ, RZ, UR15 ;  /* 0x0000000fff007e24 */ /* 0x004fe2000f8e00ff */
[----:B------:R-:W-:-:S04]  /*42d0*/  ULEA UR4, UR14, UR6, 0x3 ;  /* 0x000000060e047291 */ /* 0x000fc8000f8e18ff */
[----:B------:R-:W-:Y:S02]  /*42e0*/  LEA R4, R0, R1, 0x2 ;  /* 0x0000000100047211 */ /* 0x000fe400078e10ff */
[----:B------:R-:W-:-:S04]  /*42f0*/  SHF.L.U32 R0, R3, 0x1f, RZ ;  /* 0x0000001f03007819 */ /* 0x000fc800000006ff */
[----:B------:R-:W5:Y:S01]  /*4300*/  LDL R4, [R4] ;  /* 0x0000000004047983 */ /* 0x000f620000100800 */
[----:B------:R2:W3:Y:S01]  /*4310*/  SYNCS.PHASECHK.TRANS64.TRYWAIT P1, [UR4], R0 ;  /* 0x00000000ff0075a7 */ /* 0x0004e20008021104 */
[----:B------:R-:W-:Y:S01]  /*4320*/  UPLOP3.LUT UP3, UPT, UPT, UPT, UPT, 0x40, 0x4 ;  /* 0x000000000004789c */ /* 0x000fe20003f6e870 */
[----:B------:R-:W-:Y:S01]  /*4330*/  UMOV UR13, UR16 ;  /* 0x00000010000d7c82 */ /* 0x000fe20008000000 */
[----:B------:R-:W-:-:S09]  /*4340*/  UMOV UR12, UR14 ;  /* 0x0000000e000c7c82 */ /* 0x000fd20008000000 */
.L_x_82:
[----:B------:R-:W-:Y:S01]  /*4350*/  ULEA UR7, UR12, UR6, 0x3 ;  /* 0x000000060c077291 */ /* 0x000fe2000f8e18ff */
[----:B--234-:R-:W-:Y:S11]  /*4360*/  @P1 BRA `(.L_x_80) ;  /* 0x00000000000c1947 */ /* 0x01cff60003800000 */
[----:B------:R-:W-:Y:S04]  /*4370*/  SHF.L.U32 R5, R3, 0x1f, RZ ;  /* 0x0000001f03057819 */ /* 0x000fe800000006ff */
[----:B------:R-:W3:Y:S02]  /*4380*/  SYNCS.PHASECHK.TRANS64.TRYWAIT P0, [UR7], R5 ;  /* 0x00000005ff0075a7 */ /* 0x000ee40008001107 */
[----:B---3--:R-:W-:Y:S05]  /*4390*/  @!P0 BRA `(.L_x_81) ;  /* 0x0000004400fc8947 */ /* 0x008fea0003800000 */
.L_x_80:
[----:B------:R-:W-:Y:S01]  /*43a0*/  UISETP.NE.AND UP0, UPT, UR13, URZ, UPT ;  /* 0x000000ff0d00728c */ /* 0x000fe2000bf05270 */
[----:B------:R-:W-:Y:S01]  /*43b0*/  PLOP3.LUT P1, PT, PT, PT, PT, 0x80, 0x8 ;  /* 0x000000000008781c */ /* 0x000fe20003f2f070 */
[----:B------:R-:W-:Y:S02]  /*43c0*/  UIADD3 UR14, UPT, UPT, UR12, 0x1, URZ ;  /* 0x000000010c0e7890 */ /* 0x000fe4000fffe0ff */
[----:B------:R-:W-:Y:S02]  /*43d0*/  ULEA UR22, UR12, UR17, 0x8 ;  /* 0x000000110c167291 */ /* 0x000fe4000f8e40ff */
[----:B------:R-:W-:Y:S01]  /*43e0*/  UISETP.NE.AND UP1, UPT, UR14, 0x1a, UPT ;  /* 0x0000001a0e00788c */ /* 0x000fe2000bf25270 */
[----:B------:R-:W-:Y:S01]  /*43f0*/  PLOP3.LUT P0, PT, PT, PT, UP0, 0x80, 0x8 ;  /* 0x000000000008781c */ /* 0x000fe20003f0f008 */
[----:B------:R-:W-:Y:S02]  /*4400*/  ULEA UR24, UR12, UR10, 0x8 ;  /* 0x0000000a0c187291 */ /* 0x000fe4000f8e40ff */
[----:B------:R-:W-:Y:S02]  /*4410*/  USEL UR11, URZ, 0x1, UP1 ;  /* 0x00000001ff0b7887 */ /* 0x000fe40008800000 */
[----:B------:R-:W-:Y:S02]  /*4420*/  USEL UR14, UR14, URZ, UP1 ;  /* 0x000000ff0e0e7287 */ /* 0x000fe40008800000 */
[----:B------:R-:W-:Y:S02]  /*4430*/  UIADD3 UR26, UPT, UPT, UR22, 0x80, URZ ;  /* 0x00000080161a7890 */ /* 0x000fe4000fffe0ff */
[----:B------:R-:W-:Y:S01]  /*4440*/  @UP0 ULEA UR4, UR14, UR6, 0x3 ;  /* 0x000000060e040291 */ /* 0x000fe2000f8e18ff */
[----:B------:R-:W-:Y:S01]  /*4450*/  LOP3.LUT R3, R3, UR11, RZ, 0x3c, !PT ;  /* 0x0000000b03037c12 */ /* 0x000fe2000f8e3cff */
[----:B------:R-:W-:Y:S02]  /*4460*/  UIADD3 UR28, UPT, UPT, UR24, 0x2, URZ ;  /* 0x00000002181c7890 */ /* 0x000fe4000fffe0ff */
[----:B------:R-:W-:Y:S01]  /*4470*/  UIADD3 UR30, UPT, UPT, UR7, 0xd0, URZ ;  /* 0x000000d0071e7890 */ /* 0x000fe2000fffe0ff */
[----:B--2---:R-:W-:Y:S01]  /*4480*/  @P0 SHF.L.U32 R0, R3, 0x1f, RZ ;  /* 0x0000001f03000819 */ /* 0x004fe200000006ff */
[----:B------:R-:W-:Y:S01]  /*4490*/  UIADD3 UR7, UPT, UPT, UR13, 0x1, URZ ;  /* 0x000000010d077890 */ /* 0x000fe2000fffe0ff */
[----:B------:R-:W-:Y:S02]  /*44a0*/  UMOV UR23, 0x40004040 ;  /* 0x4000404000177882 */ /* 0x000fe40000000000 */
[----:B------:R4:W2:Y:S01]  /*44b0*/  @P0 SYNCS.PHASECHK.TRANS64.TRYWAIT P1, [UR4], R0 ;  /* 0x00000000ff0005a7 */ /* 0x0008a20008021104 */
[----:B------:R-:W-:Y:S11]  /*44c0*/  ELECT P0, URZ, PT ;  /* 0x0000000000ff782f */ /* 0x000ff60003800000 */
[----:B------:R-:W-:Y:S02]  /*44d0*/  @!UPT UIADD3 URZ, UPT, UPT, URZ, URZ, URZ ;  /* 0x000000fffffff290 */ /* 0x000fe4000fffe0ff */
[C---:B-----5:R-:W-:Y:S02]  /*44e0*/  @P0 R2UR.BROADCAST UR11, R4.reuse ;  /* 0x00000000040b02ca */ /* 0x060fe400008e0000 */
[----:B------:R-:W-:Y:S11]  /*44f0*/  ELECT P0, URZ, PT ;  /* 0x0000000000ff782f */ /* 0x000ff60003800000 */
[----:B------:R-:W-:Y:S02]  /*4500*/  @!UPT UIADD3 URZ, UPT, UPT, URZ, URZ, URZ ;  /* 0x000000fffffff290 */ /* 0x000fe4000fffe0ff */
[----:B------:R-:W-:Y:S01]  /*4510*/  @P0 R2UR.BROADCAST UR4, R4 ;  /* 0x00000000040402ca */ /* 0x000fe200008e0000 */
[----:B------:R-:W-:Y:S02]  /*4520*/  UISETP.GT.U32.AND UP0, UPT, UR7, 0x1, UPT ;  /* 0x000000010700788c */ /* 0x000fe4000bf04070 */
[----:B------:R-:W-:Y:S01]  /*4530*/  UIADD3 UR13, UPT, UPT, UR13, -0x1, URZ ;  /* 0xffffffff0d0d7890 */ /* 0x000fe2000fffe0ff */
[----:B------:R-:W-:Y:S01]  /*4540*/  UMOV UR25, 0x80004020 ;  /* 0x8000402000197882 */ /* 0x000fe20000000000 */
[----:B------:R-:W-:Y:S01]  /*4550*/  UMOV UR27, 0x40004040 ;  /* 0x40004040001b7882 */ /* 0x000fe20000000000 */
[----:B------:R-:W-:Y:S01]  /*4560*/  UMOV UR29, 0x80004020 ;  /* 0x80004020001d7882 */ /* 0x000fe20000000000 */
[----:B------:R-:W-:Y:S01]  /*4570*/  UMOV UR12, UR14 ;  /* 0x0000000e000c7c82 */ /* 0x000fe20008000000 */
[----:B------:R4:W-:Y:S01]  /*4580*/  UTCHMMA gdesc[UR24], gdesc[UR22], tmem[UR11], tmem[UR20], idesc[UR21], UP3 ;  /* 0x00ff1416180075ea */ /* 0x0009e2000980000b */
[----:B------:R-:W-:Y:S04]  /*4590*/  UPLOP3.LUT UP3, UPT, UPT, UPT, UPT, 0x80, 0x8 ;  /* 0x000000000008789c */ /* 0x000fe80003f6f070 */
[----:B------:R4:W-:Y:S01]  /*45a0*/  UTCHMMA gdesc[UR28], gdesc[UR26], tmem[UR4], tmem[UR18], idesc[UR19], UPT ;  /* 0x00ff121a1c0075ea */ /* 0x0009e2000b800004 */
[----:B------:R4:W-:Y:S01]  /*45b0*/  UTCBAR.MULTICAST [UR30], URZ, UR9 ;  /* 0x000000ff1e0073e9 */ /* 0x0009e20008000809 */
[----:B------:R-:W-:Y:S05]  /*45c0*/  BRA.U UP0, `(.L_x_82) ;  /* 0xfffffffd00607547 */ /* 0x000fea000b83ffff */
.L_x_79:
[----:B------:R-:W-:Y:S01]  /*45d0*/  UIADD3 UR15, UPT, UPT, UR15, 0x1, URZ ;  /* 0x000000010f0f7890 */ /* 0x000fe2000fffe0ff */
[----:B------:R-:W-:Y:S01]  /*45e0*/  LOP3.LUT R8, R8, 0x1, RZ, 0x3c, !PT ;  /* 0x0000000108087812 */ /* 0x000fe200078e3cff */
[----:B------:R-:W-:Y:S02]  /*45f0*/  UIADD3 UR8, UPT, UPT, UR8, 0x1f0, URZ ;  /* 0x000001f008087890 */ /* 0x000fe4000fffe0ff */
[----:B------:R-:W-:-:S04]  /*4600*/  UISETP.NE.AND UP0, UPT, UR15, 0x2, UPT ;  /* 0x000000020f00788c */ /* 0x000fc8000bf05270 */
[----:B----4-:R-:W-:Y:S02]  /*4610*/  USEL UR4, URZ, 0x1, UP0 ;  /* 0x00000001ff047887 */ /* 0x010fe40008000000 */
[----:B------:R-:W-:Y:S01]  /*4620*/  USEL UR15, UR15, URZ, UP0 ;  /* 0x000000ff0f0f7287 */ /* 0x000fe20008000000 */
[----:B------:R3:W-:Y:S03]  /*4630*/  UTCBAR [UR8], URZ ;  /* 0x000000ff080073e9 */ /* 0x0007e600080000ff */
[----:B------:R-:W-:Y:S01]  /*4640*/  LOP3.LUT R9, R9, UR4, RZ, 0x3c, !PT ;  /* 0x0000000409097c12 */ /* 0x000fe2000f8e3cff */
[----:B------:R-:W-:Y:S07]  /*4650*/  @P2 BRA `(.L_x_83) ;  /* 0xfffffff800d42947 */ /* 0x000fee000383ffff */
[----:B------:R-:W4:Y:S01]  /*4660*/  S2UR UR4, SR_CgaCtaId ;  /* 0x00000000000479c3 */ /* 0x000f220000008800 */
[----:B------:R-:W-:Y:S01]  /*4670*/  ELECT P0, URZ, PT ;  /* 0x0000000000ff782f */ /* 0x000fe20003800000 */
[----:B--2---:R-:W-:Y:S01]  /*4680*/  IMAD.MOV.U32 R0, RZ, RZ, 0x1 ;  /* 0x00000001ff007424 */ /* 0x004fe200078e00ff */
[----:B------:R-:W-:Y:S01]  /*4690*/  UIADD3 UR6, UPT, UPT, UR6, 0x200, URZ ;  /* 0x0000020006067890 */ /* 0x000fe2000fffe0ff */
[----:B------:R-:W-:Y:S01]  /*46a0*/  SHF.L.U32 R3, R9, 0x1f, RZ ;  /* 0x0000001f09037819 */ /* 0x000fe200000006ff */
[----:B------:R-:W-:-:S03]  /*46b0*/  UMOV UR5, 0x40 ;  /* 0x0000004000057882 */ /* 0x000fc60000000000 */
[----:B------:R-:W-:Y:S01]  /*46c0*/  UVIRTCOUNT.DEALLOC.SMPOOL 0x80 ;  /* 0x000000800000784c */ /* 0x000fe20000000000 */
[----:B----4-:R-:W-:Y:S02]  /*46d0*/  ULEA UR4, UR4, UR5, 0x18 ;  /* 0x0000000504047291 */ /* 0x010fe4000f8ec0ff */
[----:B------:R-:W-:-:S07]  /*46e0*/  ULEA UR5, UR15, UR6, 0x3 ;  /* 0x000000060f057291 */ /* 0x000fce000f8e18ff */
[----:B------:R2:W-:Y:S02]  /*46f0*/  @P0 STS.U8 [UR4+0x1c], R0 ;  /* 0x00001c00ff000988 */ /* 0x0005e40008000004 */
[----:B------:R-:W4:Y:S02]  /*4700*/  SYNCS.PHASECHK.TRANS64.TRYWAIT P0, [UR5], R3 ;  /* 0x00000003ff0075a7 */ /* 0x000f240008001105 */
[----:B--2-4-:R-:W-:Y:S05]  /*4710*/  @!P0 BRA `(.L_x_84) ;  /* 0x0000004400348947 */ /* 0x014fea0003800000 */
.L_x_201:
[----:B------:R-:W-:-:S04]  /*4720*/  UIADD3 UR7, UPT, UPT, UR15, 0x1, URZ ;  /* 0x000000010f077890 */ /* 0x000fc8000fffe0ff */
[----:B------:R-:W-:-:S04]  /*4730*/  UISETP.NE.AND UP0, UPT, UR7, 0x2, UPT ;  /* 0x000000020700788c */ /* 0x000fc8000bf05270 */
[----:B------:R-:W-:Y:S02]  /*4740*/  USEL UR5, URZ, 0x1, UP0 ;  /* 0x00000001ff057887 */ /* 0x000fe40008000000 */
[----:B------:R-:W-:-:S04]  /*4750*/  USEL UR7, UR7, URZ, UP0 ;  /* 0x000000ff07077287 */ /* 0x000fc80008000000 */
[----:B------:R-:W-:Y:S01]  /*4760*/  ULEA UR7, UR7, UR6, 0x3 ;  /* 0x0000000607077291 */ /* 0x000fe2000f8e18ff */
[----:B--2---:R-:W-:-:S04]  /*4770*/  LOP3.LUT R3, R9, UR5, RZ, 0x3c, !PT ;  /* 0x0000000509037c12 */ /* 0x004fc8000f8e3cff */
[----:B------:R-:W-:-:S04]  /*4780*/  SHF.L.U32 R3, R3, 0x1f, RZ ;  /* 0x0000001f03037819 */ /* 0x000fc800000006ff */
[----:B------:R-:W2:Y:S02]  /*4790*/  SYNCS.PHASECHK.TRANS64.TRYWAIT P0, [UR7], R3 ;  /* 0x00000003ff0075a7 */ /* 0x000ea40008001107 */
[----:B--2---:R-:W-:Y:S05]  /*47a0*/  @!P0 BRA `(.L_x_85) ;  /* 0x0000004400288947 */ /* 0x004fea0003800000 */
.L_x_203:
[----:B------:R-:W-:Y:S01]  /*47b0*/  NOP ;  /* 0x0000000000007918 */ /* 0x000fe20000000000 */
[----:B--2---:R-:W2:Y:S01]  /*47c0*/  LDS R0, [UR4+0x14] ;  /* 0x00001404ff007984 */ /* 0x004ea20008000800 */
[----:B------:R-:W-:Y:S01]  /*47d0*/  LOP3.LUT R2, R2, 0xffff, RZ, 0xc0, !PT ;  /* 0x0000ffff02027812 */ /* 0x000fe200078ec0ff */
[----:B------:R-:W-:Y:S02]  /*47e0*/  IMAD.MOV.U32 R3, RZ, RZ, 0xffff ;  /* 0x0000ffffff037424 */ /* 0x000fe400078e00ff */
[----:B------:R-:W-:Y:S01]  /*47f0*/  IMAD.MOV.U32 R5, RZ, RZ, 0x1 ;  /* 0x00000001ff057424 */ /* 0x000fe200078e00ff */
[----:B------:R-:W-:-:S04]  /*4800*/  SHF.R.U32.HI R2, RZ, 0x5, R2 ;  /* 0x00000005ff027819 */ /* 0x000fc80000011602 */
[-C--:B------:R-:W-:Y:S02]  /*4810*/  SHF.L.U32 R3, R3, R2.reuse, RZ ;  /* 0x0000000203037219 */ /* 0x080fe400000006ff */
[----:B------:R-:W-:Y:S02]  /*4820*/  SHF.L.U32 R5, R5, R2, RZ ;  /* 0x0000000205057219 */ /* 0x000fe400000006ff */
[----:B--2---:R-:W-:-:S04]  /*4830*/  LOP3.LUT R0, R0, R3, RZ, 0xc0, !PT ;  /* 0x0000000300007212 */ /* 0x004fc800078ec0ff */
[----:B------:R-:W-:-:S13]  /*4840*/  ISETP.NE.AND P0, PT, R0, R3, PT ;  /* 0x000000030000720c */ /* 0x000fda0003f05270 */
[----:B------:R-:W-:Y:S05]  /*4850*/  @P0 BRA `(.L_x_86) ;  /* 0x00000000005c0947 */ /* 0x000fea0003800000 */
[----:B------:R-:W2:Y:S02]  /*4860*/  LDS R0, [UR4+0x18] ;  /* 0x00001804ff007984 */ /* 0x000ea40008000800 */
[----:B--2---:R-:W-:-:S04]  /*4870*/  LOP3.LUT R0, R0, R5, RZ, 0xc0, !PT ;  /* 0x0000000500007212 */ /* 0x004fc800078ec0ff */
[----:B------:R-:W-:-:S13]  /*4880*/  ISETP.NE.AND P0, PT, R0, R5, PT ;  /* 0x000000050000720c */ /* 0x000fda0003f05270 */
[----:B------:R-:W-:Y:S05]  /*4890*/  @P0 BRA `(.L_x_87) ;  /* 0x0000000000400947 */ /* 0x000fea0003800000 */
[----:B---3--:R-:W-:Y:S01]  /*48a0*/  R2UR UR8, R3 ;  /* 0x00000000030872ca */ /* 0x008fe200000e0000 */
[----:B------:R-:W2:Y:S01]  /*48b0*/  S2R R2, SR_LANEID ;  /* 0x0000000000027919 */ /* 0x000ea20000000000 */
[----:B------:R-:W-:Y:S01]  /*48c0*/  LOP3.LUT R5, RZ, R5, RZ, 0x33, !PT ;  /* 0x00000005ff057212 */ /* 0x000fe200078e33ff */
[----:B------:R-:W-:Y:S02]  /*48d0*/  VOTEU.ANY UR7, UPT, PT ;  /* 0x0000000000077886 */ /* 0x000fe400038e0100 */
[----:B------:R-:W-:Y:S01]  /*48e0*/  UFLO.U32 UR7, UR7 ;  /* 0x00000007000772bd */ /* 0x000fe200080e0000 */
[----:B------:R-:W3:Y:S07]  /*48f0*/  REDUX UR5, R5 ;  /* 0x00000000050573c4 */ /* 0x000eee0000000000 */
[----:B------:R-:W-:-:S06]  /*4900*/  ULOP3.LUT UR8, URZ, UR8, URZ, 0x33, !UPT ;  /* 0x00000008ff087292 */ /* 0x000fcc000f8e33ff */
[----:B------:R-:W-:-:S04]  /*4910*/  IMAD.U32 R0, RZ, RZ, UR8 ;  /* 0x00000008ff007e24 */ /* 0x000fc8000f8e00ff */
[----:B------:R-:W4:Y:S02]  /*4920*/  REDUX UR6, R0 ;  /* 0x00000000000673c4 */ /* 0x000f240000000000 */
[----:B------:R1:W-:Y:S01]  /*4930*/  UTCATOMSWS.AND URZ, UR8 ;  /* 0x0000000800ff79e3 */ /* 0x0003e20008000000 */
[----:B--2---:R-:W-:Y:S01]  /*4940*/  ISETP.EQ.U32.AND P0, PT, R2, UR7, PT ;  /* 0x0000000702007c0c */ /* 0x004fe2000bf02070 */
[----:B---3--:R-:W-:Y:S02]  /*4950*/  IMAD.U32 R2, RZ, RZ, UR5 ;  /* 0x00000005ff027e24 */ /* 0x008fe4000f8e00ff */
[----:B----4-:R-:W-:-:S10]  /*4960*/  IMAD.U32 R3, RZ, RZ, UR6 ;  /* 0x00000006ff037e24 */ /* 0x010fd4000f8e00ff */
[----:B------:R2:W-:Y:S04]  /*4970*/  @P0 ATOMS.AND RZ, [UR4+0x14], R3 ;  /* 0x00001403ffff098c */ /* 0x0005e8000a800004 */
[----:B------:R2:W-:Y:S01]  /*4980*/  @P0 ATOMS.AND RZ, [UR4+0x18], R2 ;  /* 0x00001802ffff098c */ /* 0x0005e2000a800004 */
[----:B-1----:R-:W-:Y:S05]  /*4990*/  BRA `(.L_x_88) ;  /* 0x0000000000147947 */ /* 0x002fea0003800000 */
.L_x_87:
[----:B------:R-:W-:Y:S02]  /*49a0*/  MOV R2, 0x49c0 ;  /* 0x000049c000027802 */ /* 0x000fe40000000f00 */
[----:B-1-3-5:R-:W-:Y:S05]  /*49b0*/  CALL.REL.NOINC `($__internal_0_$__cuda_sm10x_tcgen05_guardrail_trap_col_being_dealloced_not_returned_by_alloc) ;  /* 0x0000004400a07944 */ /* 0x02afea0003c00000 */
[----:B------:R-:W-:Y:S05]  /*49c0*/  BRA `(.L_x_88) ;  /* 0x0000000000087947 */ /* 0x000fea0003800000 */
.L_x_86:
[----:B------:R-:W-:Y:S02]  /*49d0*/  MOV R2, 0x49f0 ;  /* 0x000049f000027802 */ /* 0x000fe40000000f00 */
[----:B-1-3-5:R-:W-:Y:S05]  /*49e0*/  CALL.REL.NOINC `($__internal_2_$__cuda_sm10x_tcgen05_guardrail_trap_unallocated_columns_being_dealloced) ;  /* 0x0000004400ac7944 */ /* 0x02afea0003c00000 */
.L_x_88:
[----:B------:R-:W-:Y:S01]  /*49f0*/  NOP ;  /* 0x0000000000007918 */ /* 0x000fe20000000000 */
[----:B------:R-:W-:Y:S05]  /*4a00*/  EXIT ;  /* 0x000000000000794d */ /* 0x000fea0003800000 */
.L_x_72:
[----:B------:R-:W-:-:S09]  /*4a10*/  UISETP.NE.OR UP6, UPT, UR4, 0x3, !UP6 ;  /* 0x000000030400788c */ /* 0x000fd2000f7c5670 */
[----:B------:R-:W-:Y:S05]  /*4a20*/  BRA.U UP6, `(.L_x_89) ;  /* 0x0000000d06f07547 */ /* 0x000fea000b800000 */
[----:B------:R-:W2:Y:S01]  /*4a30*/  LDC.64 R24, c[0x0][0x988] ;  /* 0x00026200ff187b82 */ /* 0x000ea20000000a00 */
[----:B------:R-:W3:Y:S01]  /*4a40*/  LDCU.64 UR6, c[0x0][0x888] ;  /* 0x00011100ff0677ac */ /* 0x000ee20008000a00 */
[----:B------:R-:W-:Y:S02]  /*4a50*/  IMAD.MOV.U32 R38, RZ, RZ, 0x1 ;  /* 0x00000001ff267424 */ /* 0x000fe400078e00ff */
[----:B------:R-:W-:Y:S01]  /*4a60*/  IMAD.MOV.U32 R34, RZ, RZ, RZ ;  /* 0x000000ffff227224 */ /* 0x000fe200078e00ff */
[----:B------:R-:W4:Y:S03]  /*4a70*/  LDCU.64 UR4, c[0x0][0x890] ;  /* 0x00011200ff0477ac */ /* 0x000f260008000a00 */
[----:B------:R-:W1:Y:S01]  /*4a80*/  LDC.64 R22, c[0x0][0x980] ;  /* 0x00026000ff167b82 */ /* 0x000e620000000a00 */
[----:B------:R-:W-:Y:S01]  /*4a90*/  UMOV UR15, 0x400 ;  /* 0x00000400000f7882 */ /* 0x000fe20000000000 */
[----:B------:R-:W-:-:S02]  /*4aa0*/  USEL UR16, URZ, 0x1, UP5 ;  /* 0x00000001ff107887 */ /* 0x000fc4000a800000 */
[----:B------:R-:W-:Y:S02]  /*4ab0*/  ULEA UR15, UR45, UR15, 0x18 ;  /* 0x0000000f2d0f7291 */ /* 0x000fe4000f8ec0ff */
[----:B------:R-:W-:Y:S02]  /*4ac0*/  UPLOP3.LUT UP2, UPT, UPT, UPT, UPT, 0x40, 0x4 ;  /* 0x000000000004789c */ /* 0x000fe40003f4e870 */
[----:B------:R-:W1:Y:S01]  /*4ad0*/  LDC R0, c[0x0][0xb30] ;  /* 0x0002cc00ff007b82 */ /* 0x000e620000000800 */
[----:B------:R-:W-:Y:S02]  /*4ae0*/  UIADD3 UR14, UPT, UPT, UR15, 0x1e8, URZ ;  /* 0x000001e80f0e7890 */ /* 0x000fe4000fffe0ff */
[----:B---3--:R-:W-:Y:S02]  /*4af0*/  UISETP.NE.U32.AND UP1, UPT, UR6, URZ, UPT ;  /* 0x000000ff0600728c */ /* 0x008fe4000bf25070 */
[----:B------:R-:W-:Y:S02]  /*4b00*/  UPRMT UR14, URZ, 0x654, UR14 ;  /* 0x00000654ff0e7896 */ /* 0x000fe4000800000e */
[----:B------:R-:W-:Y:S01]  /*4b10*/  UISETP.NE.AND.EX UP1, UPT, UR7, URZ, UPT, UP1 ;  /* 0x000000ff0700728c */ /* 0x000fe2000bf25310 */
[----:B-----5:R-:W3:Y:S01]  /*4b20*/  LDC R33, c[0x0][0x370] ;  /* 0x0000dc00ff217b82 */ /* 0x020ee20000000800 */
[C---:B--2---:R-:W-:Y:S01]  /*4b30*/  ISETP.NE.AND P0, PT, R25.reuse, 0x1, PT ;  /* 0x000000011900780c */ /* 0x044fe20003f05270 */
[----:B----4-:R-:W-:Y:S01]  /*4b40*/  UISETP.NE.U32.AND UP5, UPT, UR4, URZ, UPT ;  /* 0x000000ff0400728c */ /* 0x010fe2000bfa5070 */
[----:B------:R-:W-:Y:S01]  /*4b50*/  R2UR UR6, R25 ;  /* 0x00000000190672ca */ /* 0x000fe200000e0000 */
[----:B------:R-:W-:Y:S01]  /*4b60*/  IMAD.MOV.U32 R25, RZ, RZ, 0x1000 ;  /* 0x00001000ff197424 */ /* 0x000fe200078e00ff */
[----:B------:R-:W-:Y:S01]  /*4b70*/  UMOV UR17, URZ ;  /* 0x000000ff00117c82 */ /* 0x000fe20008000000 */
[----:B------:R-:W-:-:S02]  /*4b80*/  UISETP.NE.AND.EX UP5, UPT, UR5, URZ, UPT, UP5 ;  /* 0x000000ff0500728c */ /* 0x000fc4000bfa5350 */
[----:B------:R-:W2:Y:S01]  /*4b90*/  LDC R2, c[0x0][0xb0c] ;  /* 0x0002c300ff027b82 */ /* 0x000ea20000000800 */
[----:B-1----:R-:W-:-:S05]  /*4ba0*/  R2UR UR7, R22 ;  /* 0x00000000160772ca */ /* 0x002fca00000e0000 */
[----:B------:R-:W-:Y:S02]  /*4bb0*/  VOTEU.ANY UP4, P0 ;  /* 0x0000000000ff7886 */ /* 0x000fe40000080100 */
[----:B------:R-:W1:Y:S01]  /*4bc0*/  LDC R27, c[0x0][0xb20] ;  /* 0x0002c800ff1b7b82 */ /* 0x000e620000000800 */
[----:B------:R-:W-:-:S07]  /*4bd0*/  ISETP.NE.AND P1, PT, R0, 0x1, PT ;  /* 0x000000010000780c */ /* 0x000fce0003f25270 */
[----:B------:R-:W4:Y:S08]  /*4be0*/  LDC.64 R36, c[0x0][0x348] ;  /* 0x0000d200ff247b82 */ /* 0x000f300000000a00 */
[----:B------:R-:W1:Y:S08]  /*4bf0*/  LDC.64 R16, c[0x0][0xb10] ;  /* 0x0002c400ff107b82 */ /* 0x000e700000000a00 */
[----:B------:R-:W1:Y:S08]  /*4c00*/  LDC.64 R6, c[0x0][0xb18] ;  /* 0x0002c600ff067b82 */ /* 0x000e700000000a00 */
[----:B------:R-:W1:Y:S08]  /*4c10*/  LDC.64 R4, c[0x0][0xb28] ;  /* 0x0002ca00ff047b82 */ /* 0x000e700000000a00 */
[----:B------:R-:W1:Y:S08]  /*4c20*/  LDC.64 R20, c[0x0][0x990] ;  /* 0x00026400ff147b82 */ /* 0x000e700000000a00 */
[----:B--23--:R-:W1:Y:S02]  /*4c30*/  LDC R32, c[0x0][0x374] ;  /* 0x0000dd00ff207b82 */ /* 0x00ce640000000800 */
.L_x_98:
[----:B------:R-:W-:Y:S04]  /*4c40*/  SHF.L.U32 R3, R34, 0x1f, RZ ;  /* 0x0000001f22037819 */ /* 0x000fe800000006ff */
[----:B--2---:R-:W2:Y:S02]  /*4c50*/  SYNCS.PHASECHK.TRANS64.TRYWAIT P0, [UR15+0x1e0], R3 ;  /* 0x0001e003ff0075a7 */ /* 0x004ea4000800110f */
[----:B--2---:R-:W-:Y:S05]  /*4c60*/  @!P0 BRA `(.L_x_90) ;  /* 0x0000004000108947 */ /* 0x004fea0003800000 */
.L_x_205:
[----:B------:R-:W3:Y:S01]  /*4c70*/  LDS.128 R28, [UR15+0x220] ;  /* 0x0002200fff1c7984 */ /* 0x000ee20008000c00 */
[----:B------:R-:W-:Y:S01]  /*4c80*/  ISETP.GE.AND P0, PT, R26, 0x1, PT ;  /* 0x000000011a00780c */ /* 0x000fe20003f06270 */
[----:B------:R-:W-:Y:S01]  /*4c90*/  @!PT LDS RZ, [RZ] ;  /* 0x00000000fffff984 */ /* 0x000fe20000000800 */
[----:B------:R-:W-:Y:S01]  /*4ca0*/  @!PT LDS RZ, [RZ] ;  /* 0x00000000fffff984 */ /* 0x000fe20000000800 */
[----:B------:R-:W-:Y:S01]  /*4cb0*/  @!PT LDS RZ, [RZ] ;  /* 0x00000000fffff984 */ /* 0x000fe20000000800 */
[----:B------:R-:W-:Y:S01]  /*4cc0*/  @!PT LDS RZ, [RZ] ;  /* 0x00000000fffff984 */ /* 0x000fe20000000800 */
[----:B------:R5:W-:Y:S06]  /*4cd0*/  MEMBAR.ALL.CTA ;  /* 0x0000000000007992 */ /* 0x000bec0000008000 */
[----:B-----5:R-:W5:Y:S02]  /*4ce0*/  FENCE.VIEW.ASYNC.S ;  /* 0x00000000000073c6 */ /* 0x020f640000000000 */
[----:B-----5:R-:W-:Y:S01]  /*4cf0*/  SYNCS.ARRIVE.TRANS64.RED.A1T0 RZ, [UR14], RZ ;  /* 0x000000ffffff79a7 */ /* 0x020fe2000810040e */
[----:B---3--:R-:W-:Y:S11]  /*4d00*/  LOP3.LUT P3, RZ, R30, 0x1, RZ, 0xc0, !PT ;  /* 0x000000011eff7812 */ /* 0x008ff6000786c0ff */
[----:B------:R-:W-:Y:S02]  /*4d10*/  @!UPT UIADD3 URZ, UPT, UPT, URZ, URZ, URZ ;  /* 0x000000fffffff290 */ /* 0x000fe4000fffe0ff */
[----:B------:R-:W-:Y:S02]  /*4d20*/  @P3 MOV R13, R28 ;  /* 0x0000001c000d3202 */ /* 0x000fe40000000f00 */
[----:B------:R-:W-:Y:S01]  /*4d30*/  @P3 LOP3.LUT R8, R29, 0xffff, RZ, 0xc0, !PT ;  /* 0x0000ffff1d083812 */ /* 0x000fe200078ec0ff */
[----:B------:R-:W-:Y:S06]  /*4d40*/  @!P0 BRA `(.L_x_91) ;  /* 0x0000000000a48947 */ /* 0x000fec0003800000 */
[----:B-1----:R-:W-:Y:S01]  /*4d50*/  IMAD.HI.U32 R42, R32, R7, RZ ;  /* 0x00000007202a7227 */ /* 0x002fe200078e00ff */
[----:B------:R-:W-:Y:S02]  /*4d60*/  ISETP.NE.AND P0, PT, R6, 0x1, PT ;  /* 0x000000010600780c */ /* 0x000fe40003f05270 */
[----:B------:R-:W-:Y:S01]  /*4d70*/  ISETP.NE.AND P2, PT, R26, 0x1, PT ;  /* 0x000000011a00780c */ /* 0x000fe20003f45270 */
[-C--:B------:R-:W-:Y:S01]  /*4d80*/  IMAD.HI.U32 R40, R33, R16.reuse, RZ ;  /* 0x0000001021287227 */ /* 0x080fe200078e00ff */
[----:B------:R-:W-:Y:S02]  /*4d90*/  SHF.R.U32.HI R39, RZ, R27, R42 ;  /* 0x0000001bff277219 */ /* 0x000fe4000001162a */
[----:B------:R-:W-:Y:S01]  /*4da0*/  ISETP.NE.AND P4, PT, R2, 0x1, PT ;  /* 0x000000010200780c */ /* 0x000fe20003f85270 */
[----:B------:R-:W-:Y:S01]  /*4db0*/  IMAD.HI.U32 R46, R8, R7, RZ ;  /* 0x00000007082e7227 */ /* 0x000fe200078e00ff */
[----:B------:R-:W-:Y:S02]  /*4dc0*/  SHF.R.U32.HI R40, RZ, R17, R40 ;  /* 0x00000011ff287219 */ /* 0x000fe40000011628 */
[----:B--2---:R-:W-:Y:S01]  /*4dd0*/  SEL R3, R32, R39, !P0 ;  /* 0x0000002720037207 */ /* 0x004fe20004000000 */
[----:B------:R-:W-:Y:S01]  /*4de0*/  IMAD.HI.U32 R42, R13, R16, RZ ;  /* 0x000000100d2a7227 */ /* 0x000fe200078e00ff */
[----:B------:R-:W-:Y:S02]  /*4df0*/  SEL R11, R33, R40, !P4 ;  /* 0x00000028210b7207 */ /* 0x000fe40006000000 */
[----:B------:R-:W-:Y:S01]  /*4e00*/  SHF.R.U32.HI R39, RZ, R27, R46 ;  /* 0x0000001bff277219 */ /* 0x000fe2000001162e */
[-C--:B------:R-:W-:Y:S01]  /*4e10*/  IMAD.HI.U32 R44, R3, R4.reuse, RZ ;  /* 0x00000004032c7227 */ /* 0x080fe200078e00ff */
[----:B------:R-:W-:Y:S02]  /*4e20*/  SHF.R.U32.HI R42, RZ, R17, R42 ;  /* 0x00000011ff2a7219 */ /* 0x000fe4000001162a */
[----:B------:R-:W-:Y:S01]  /*4e30*/  SEL R9, R8, R39, !P0 ;  /* 0x0000002708097207 */ /* 0x000fe20004000000 */
[-C--:B------:R-:W-:Y:S01]  /*4e40*/  IMAD.HI.U32 R40, R11, R4.reuse, RZ ;  /* 0x000000040b287227 */ /* 0x080fe200078e00ff */
[-C--:B------:R-:W-:Y:S03]  /*4e50*/  @P2 SHF.R.U32.HI R3, RZ, R5.reuse, R44 ;  /* 0x00000005ff032219 */ /* 0x080fe6000001162c */
[----:B------:R-:W-:Y:S01]  /*4e60*/  IMAD.HI.U32 R14, R9, R4, RZ ;  /* 0x00000004090e7227 */ /* 0x000fe200078e00ff */
[----:B------:R-:W-:Y:S03]  /*4e70*/  @P2 SHF.R.U32.HI R11, RZ, R5, R40 ;  /* 0x00000005ff0b2219 */ /* 0x000fe60000011628 */
[C---:B------:R-:W-:Y:S01]  /*4e80*/  IMAD R10, R26.reuse, R3, RZ ;  /* 0x000000031a0a7224 */ /* 0x040fe200078e02ff */
[----:B------:R-:W-:Y:S01]  /*4e90*/  SEL R3, R13, R42, !P4 ;  /* 0x0000002a0d037207 */ /* 0x000fe20006000000 */
[C---:B------:R-:W-:Y:S01]  /*4ea0*/  IMAD R12, R26.reuse, R11, RZ ;  /* 0x0000000b1a0c7224 */ /* 0x040fe200078e02ff */
[-C--:B------:R-:W-:Y:S02]  /*4eb0*/  SHF.R.U32.HI R14, RZ, R5.reuse, R14 ;  /* 0x00000005ff0e7219 */ /* 0x080fe4000001160e */
[C---:B------:R-:W-:Y:S02]  /*4ec0*/  ISETP.GE.AND P0, PT, R9.reuse, R10, PT ;  /* 0x0000000a0900720c */ /* 0x040fe40003f06270 */
[----:B------:R-:W-:Y:S02]  /*4ed0*/  SEL R15, R9, R14, !P2 ;  /* 0x0000000e090f7207 */ /* 0x000fe40005000000 */
[C---:B------:R-:W-:Y:S03]  /*4ee0*/  ISETP.GE.OR P0, PT, R3.reuse, R12, P0 ;  /* 0x0000000c0300720c */ /* 0x040fe60000706670 */
[----:B------:R-:W-:Y:S04]  /*4ef0*/  IMAD.MOV R14, RZ, RZ, -R15 ;  /* 0x000000ffff0e7224 */ /* 0x000fe800078e0a0f */
[----:B------:R-:W-:Y:S06]  /*4f00*/  IMAD R14, R26, R14, R9 ;  /* 0x0000000e1a0e7224 */ /* 0x000fec00078e0209 */
[C---:B------:R-:W-:Y:S05]  /*4f10*/  @!P0 IMAD.HI.U32 R10, R3.reuse, R4, RZ ;  /* 0x00000004030a8227 */ /* 0x040fea00078e00ff */
[----:B------:R-:W-:Y:S04]  /*4f20*/  @!P0 SHF.R.U32.HI R10, RZ, R5, R10 ;  /* 0x00000005ff0a8219 */ /* 0x000fe8000001160a */
[----:B------:R-:W-:Y:S01]  /*4f30*/  @!P0 SEL R0, R3, R10, !P2 ;  /* 0x0000000a03008207 */ /* 0x000fe20005000000 */
[----:B------:R-:W-:Y:S03]  /*4f40*/  IMAD.MOV R10, RZ, RZ, -R3 ;  /* 0x000000ffff0a7224 */ /* 0x000fe600078e0a03 */
[----:B------:R-:W-:Y:S01]  /*4f50*/  @!P0 IADD3 R15, PT, PT, R15, -R0, RZ ;  /* 0x800000000f0f8210 */ /* 0x000fe20007ffe0ff */
[----:B------:R-:W-:Y:S01]  /*4f60*/  @!P0 IMAD R0, R11, R14, R0 ;  /* 0x0000000e0b008224 */ /* 0x000fe200078e0200 */
[----:B------:R-:W-:Y:S01]  /*4f70*/  IADD3 R11, PT, PT, -R9, RZ, RZ ;  /* 0x000000ff090b7210 */ /* 0x000fe20007ffe1ff */
[----:B------:R-:W-:Y:S02]  /*4f80*/  IMAD R13, R2, R10, R13 ;  /* 0x0000000a020d7224 */ /* 0x000fe400078e020d */
[----:B------:R-:W-:Y:S02]  /*4f90*/  @!P0 IMAD R9, R15, R26, R3 ;  /* 0x0000001a0f098224 */ /* 0x000fe400078e0203 */
[----:B------:R-:W-:Y:S02]  /*4fa0*/  @!P0 IMAD.MOV.U32 R3, RZ, RZ, R0 ;  /* 0x000000ffff038224 */ /* 0x000fe400078e0000 */
[----:B------:R-:W-:Y:S02]  /*4fb0*/  IMAD R8, R6, R11, R8 ;  /* 0x0000000b06087224 */ /* 0x000fe400078e0208 */
[----:B------:R-:W-:Y:S02]  /*4fc0*/  IMAD R13, R3, R2, R13 ;  /* 0x00000002030d7224 */ /* 0x000fe400078e020d */
[----:B------:R-:W-:Y:S02]  /*4fd0*/  IMAD R8, R9, R6, R8 ;  /* 0x0000000609087224 */ /* 0x000fe400078e0208 */
.L_x_91:
[----:B------:R-:W-:Y:S05]  /*4fe0*/  BRA.U UP2, `(.L_x_92) ;  /* 0x0000000102107547 */ /* 0x000fea000b800000 */
[----:B--2---:R-:W-:Y:S04]  /*4ff0*/  MOV R0, UR16 ;  /* 0x0000001000007c02 */ /* 0x004fe80008000f00 */
[----:B------:R-:W-:Y:S04]  /*5000*/  SHF.L.U32 R3, R0, 0x1f, RZ ;  /* 0x0000001f00037819 */ /* 0x000fe800000006ff */
[----:B------:R-:W2:Y:S02]  /*5010*/  SYNCS.PHASECHK.TRANS64.TRYWAIT P0, [UR15+0x1d8], R3 ;  /* 0x0001d803ff0075a7 */ /* 0x000ea4000800110f */
[----:B--2---:R-:W-:Y:S05]  /*5020*/  @!P0 BRA `(.L_x_93) ;  /* 0x0000003c00388947 */ /* 0x004fea0003800000 */
.L_x_92:
[----:B------:R-:W-:Y:S02]  /*5030*/  R2UR UR10, R18 ;  /* 0x00000000120a72ca */ /* 0x000fe400000e0000 */
[----:B------:R-:W-:Y:S04]  /*5040*/  ISETP.NE.U32.AND P0, PT, RZ, UR4, PT ;  /* 0x00000004ff007c0c */ /* 0x000fe8000bf05070 */
[----:B------:R-:W-:Y:S07]  /*5050*/  ISETP.NE.AND.EX P0, PT, RZ, UR5, PT, P0 ;  /* 0x00000005ff007c0c */ /* 0x000fee000bf05300 */
[----:B------:R-:W-:Y:S01]  /*5060*/  USHF.L.U32 UR10, UR10, 0x6, URZ ;  /* 0x000000060a0a7899 */ /* 0x000fe200080006ff */
[----:B------:R-:W-:Y:S11]  /*5070*/  BRA.U !UP5, `(.L_x_94) ;  /* 0x000000010d347547 */ /* 0x000ff6000b800000 */
[----:B------:R-:W-:Y:S01]  /*5080*/  UPLOP3.LUT UP0, UPT, UPT, UPT, UP1, 0x80, 0x8 ;  /* 0x000000000008789c */ /* 0x000fe20003f0f010 */
[----:B--2---:R-:W-:Y:S02]  /*5090*/  HFMA2 R0, -RZ, RZ, 0, 5.9604644775390625e-08 ;  /* 0x00000001ff007431 */ /* 0x004fe400000001ff */
[----:B------:R-:W-:Y:S03]  /*50a0*/  IMAD.MOV.U32 R63, RZ, RZ, 0x1 ;  /* 0x00000001ff3f7424 */ /* 0x000fe600078e00ff */
[----:B------:R-:W-:Y:S05]  /*50b0*/  PLOP3.LUT P2, PT, PT, PT, UP0, 0x80, 0x8 ;  /* 0x000000000008781c */ /* 0x000fea0003f4f008 */
[----:B------:R-:W2:Y:S01]  /*50c0*/  @UP0 LDCU.64 UR12, c[0x0][0x888] ;  /* 0x00011100ff0c07ac */ /* 0x000ea20008000a00 */
[----:B------:R-:W-:Y:S07]  /*50d0*/  @UP0 UIMAD UR8, UR60, UR4, URZ ;  /* 0x000000043c0802a4 */ /* 0x000fee000f8e02ff */
[----:B------:R-:W-:Y:S01]  /*50e0*/  @!P2 PRMT R63, R0, 0x7610, R63 ;  /* 0x00007610003fa816 */ /* 0x000fe2000000003f */
[----:B--2---:R-:W-:Y:S03]  /*50f0*/  @UP0 UIMAD.WIDE UR12, UR8, 0x4, UR12 ;  /* 0x00000004080c08a5 */ /* 0x004fe6000f8e020c */
[----:B------:R-:W2:Y:S03]  /*5100*/  @!UP0 LDCU UR8, c[0x0][0x880] ;  /* 0x00011000ff0887ac */ /* 0x000ea60008000800 */
[----:B------:R-:W-:Y:S01]  /*5110*/  IMAD.U32 R10, RZ, RZ, UR12 ;  /* 0x0000000cff0a7e24 */ /* 0x000fe2000f8e00ff */
[----:B------:R-:W-:Y:S05]  /*5120*/  MOV R11, UR13 ;  /* 0x0000000d000b7c02 */ /* 0x000fea0008000f00 */
[----:B------:R3:W5:Y:S02]  /*5130*/  @P2 LDG.E R35, desc[UR48][R10.64] ;  /* 0x000000300a232981 */ /* 0x000764000c1e1900 */
[----:B--23--:R-:W-:Y:S07]  /*5140*/  @!P2 IMAD.U32 R35, RZ, RZ, UR8 ;  /* 0x00000008ff23ae24 */ /* 0x00cfee000f8e00ff */
.L_x_94:
[----:B-----5:R-:W-:Y:S01]  /*5150*/  @!P0 FSETP.EQ.AND P4, PT, R35, RZ, PT ;  /* 0x000000ff2300820b */ /* 0x020fe20003f82000 */
[----:B------:R-:W-:Y:S01]  /*5160*/  @!UPT UIADD3 URZ, UPT, UPT, URZ, URZ, URZ ;  /* 0x000000fffffff290 */ /* 0x000fe2000fffe0ff */
[----:B------:R-:W-:Y:S11]  /*5170*/  @!P0 BRA `(.L_x_95) ;  /* 0x0000000000148947 */ /* 0x000ff60003800000 */
[----:B------:R-:W-:Y:S02]  /*5180*/  LOP3.LUT P0, RZ, R63, 0xff, RZ, 0xc0, !PT ;  /* 0x000000ff3fff7812 */ /* 0x000fe4000780c0ff */
[----:B------:R-:W-:Y:S04]  /*5190*/  PLOP3.LUT P4, PT, PT, PT, UP0, 0x80, 0x8 ;  /* 0x000000000008781c */ /* 0x000fe80003f8f008 */
[----:B------:R-:W-:Y:S07]  /*51a0*/  PLOP3.LUT P4, PT, P4, PT, PT, 0x8, 0x80 ;  /* 0x000000000080781c */ /* 0x000fee000278e170 */
[----:B------:R-:W-:Y:S11]  /*51b0*/  @P0 FSETP.EQ.AND P4, PT, R35, RZ, PT ;  /* 0x000000ff2300020b */ /* 0x000ff60003f82000 */
[----:B------:R-:W-:Y:S02]  /*51c0*/  @!UPT UIADD3 URZ, UPT, UPT, URZ, URZ, URZ ;  /* 0x000000fffffff290 */ /* 0x000fe4000fffe0ff */
.L_x_95:
[----:B--2---:R-:W-:Y:S01]  /*51d0*/  SHF.L.U32 R0, R38, 0x1f, RZ ;  /* 0x0000001f26007819 */ /* 0x004fe200000006ff */
[----:B------:R-:W-:Y:S01]  /*51e0*/  ULEA UR19, UR17, UR15, 0x3 ;  /* 0x0000000f11137291 */ /* 0x000fe2000f8e18ff */
[----:B------:R-:W-:Y:S01]  /*51f0*/  ISETP.NE.AND P0, PT, R22, 0x1, PT ;  /* 0x000000011600780c */ /* 0x000fe20003f05270 */
[----:B------:R-:W-:Y:S04]  /*5200*/  IMAD.SHL.U32 R10, R19, 0x40, RZ ;  /* 0x00000040130a7824 */ /* 0x000fe800078e00ff */
[C---:B------:R-:W-:Y:S01]  /*5210*/  IMAD.HI.U32 R11, R10.reuse, R23, RZ ;  /* 0x000000170a0b7227 */ /* 0x040fe200078e00ff */
[C---:B------:R-:W-:Y:S02]  /*5220*/  R2UR UR11, R10.reuse ;  /* 0x000000000a0b72ca */ /* 0x040fe400000e0000 */
[----:B------:R-:W2:Y:S02]  /*5230*/  SYNCS.PHASECHK.TRANS64.TRYWAIT P2, [UR19+0x1b8], R0 ;  /* 0x0001b800ff0075a7 */ /* 0x000ea40008041113 */
[----:B------:R-:W-:Y:S04]  /*5240*/  SHF.R.U32.HI R11, RZ, R24, R11 ;  /* 0x00000018ff0b7219 */ /* 0x000fe8000001160b */
[----:B------:R-:W-:Y:S02]  /*5250*/  SEL R11, R10, R11, !P0 ;  /* 0x0000000b0a0b7207 */ /* 0x000fe40004000000 */
[----:B------:R-:W-:Y:S02]  /*5260*/  ELECT P0, URZ, PT ;  /* 0x0000000000ff782f */ /* 0x000fe40003800000 */
[C---:B------:R-:W-:Y:S01]  /*5270*/  R2UR UR8, R11.reuse ;  /* 0x000000000b0872ca */ /* 0x040fe200000e0000 */
[C---:B-1----:R-:W-:Y:S01]  /*5280*/  IMAD.HI.U32 R12, R11.reuse, R20, RZ ;  /* 0x000000140b0c7227 */ /* 0x042fe200078e00ff */
[----:B------:R-:W-:Y:S02]  /*5290*/  PLOP3.LUT P4, PT, P4, P0, PT, 0xf2, 0x2f ;  /* 0x00000000002f781c */ /* 0x000fe40002781e72 */
[----:B------:R-:W-:Y:S01]  /*52a0*/  R2UR UR12, R11 ;  /* 0x000000000b0c72ca */ /* 0x000fe200000e0000 */
[----:B------:R-:W-:Y:S01]  /*52b0*/  IMAD.MOV R9, RZ, RZ, -R11 ;  /* 0x000000ffff097224 */ /* 0x000fe200078e0a0b */
[----:B------:R-:W-:Y:S04]  /*52c0*/  SHF.R.U32.HI R3, RZ, R21, R12 ;  /* 0x00000015ff037219 */ /* 0x000fe8000001160c */
[----:B------:R-:W-:Y:S02]  /*52d0*/  R2UR UR13, R3 ;  /* 0x00000000030d72ca */ /* 0x000fe400000e0000 */
[----:B------:R-:W-:Y:S03]  /*52e0*/  R2UR UR9, R9 ;  /* 0x00000000090972ca */ /* 0x000fe600000e0000 */
[----:B----4-:R-:W-:Y:S05]  /*52f0*/  @!P4 IADD3 R18, P0, PT, R36, 0x580, RZ ;  /* 0x000005802412c810 */ /* 0x010fea0007f1e0ff */
[----:B------:R-:W-:Y:S03]  /*5300*/  @!P4 IMAD.X R12, RZ, RZ, R37, P0 ;  /* 0x000000ffff0cc224 */ /* 0x000fe600000e0625 */
[----:B------:R-:W-:Y:S02]  /*5310*/  USEL UR13, UR8, UR13, !UP4 ;  /* 0x0000000d080d7287 */ /* 0x000fe4000e000000 */
[----:B------:R-:W-:Y:S04]  /*5320*/  UIMAD UR11, UR7, UR9, UR11 ;  /* 0x00000009070b72a4 */ /* 0x000fe8000f8e020b */
[----:B------:R-:W-:Y:S05]  /*5330*/  IMAD R3, RZ, RZ, -UR13 ;  /* 0x8000000dff037e24 */ /* 0x000fea000f8e02ff */
[----:B------:R-:W-:Y:S11]  /*5340*/  R2UR UR8, R3 ;  /* 0x00000000030872ca */ /* 0x000ff600000e0000 */
[----:B------:R-:W-:Y:S02]  /*5350*/  @!UPT UIADD3 URZ, UPT, UPT, URZ, URZ, URZ ;  /* 0x000000fffffff290 */ /* 0x000fe4000fffe0ff */
[----:B------:R-:W-:Y:S01]  /*5360*/  UIMAD UR12, UR6, UR8, UR12 ;  /* 0x00000008060c72a4 */ /* 0x000fe2000f8e020c */
[----:B--2---:R-:W-:Y:S11]  /*5370*/  @!P2 BRA `(.L_x_96) ;  /* 0x00000038007ca947 */ /* 0x004ff60003800000 */
.L_x_208:
[----:B------:R-:W2:Y:S01]  /*5380*/  LDC.64 R14, c[0x0][0xb10] ;  /* 0x0002c400ff0e7b82 */ /* 0x000ea20000000a00 */
[----:B------:R-:W-:Y:S01]  /*5390*/  @!P4 R2UR UR8, R12 ;  /* 0x000000000c08c2ca */ /* 0x000fe200000e0000 */
[----:B------:R-:W-:Y:S01]  /*53a0*/  VOTEU.ALL UP3, P4 ;  /* 0x0000000000ff7886 */ /* 0x000fe20002060000 */
[----:B------:R-:W-:Y:S01]  /*53b0*/  @!P4 R2UR UR20, R18 ;  /* 0x000000001214c2ca */ /* 0x000fe200000e0000 */
[----:B------:R-:W-:Y:S01]  /*53c0*/  UIADD3 UR9, UPT, UPT, UR19, 0x1a0, URZ ;  /* 0x000001a013097890 */ /* 0x000fe2000fffe0ff */
[----:B------:R-:W-:Y:S03]  /*53d0*/  @P3 SHF.R.U32.HI R28, RZ, 0x10, R29 ;  /* 0x00000010ff1c3819 */ /* 0x000fe6000001161d */
[----:B------:R-:W3:Y:S01]  /*53e0*/  LDC.64 R10, c[0x0][0xb18] ;  /* 0x0002c600ff0a7b82 */ /* 0x000ee20000000a00 */
[----:B------:R-:W-:Y:S01]  /*53f0*/  @!UP3 UPRMT UR22, URZ, 0x40, URZ ;  /* 0x00000040ff16b896 */ /* 0x000fe200080000ff */
[----:B------:R-:W-:Y:S01]  /*5400*/  VOTEU.ALL UP2, P4 ;  /* 0x0000000000ff7886 */ /* 0x000fe20002040000 */
[----:B------:R-:W-:Y:S01]  /*5410*/  UIADD3 UR18, UPT, UPT, UR17, 0x1, URZ ;  /* 0x0000000111127890 */ /* 0x000fe2000fffe0ff */
[----:B------:R-:W-:Y:S04]  /*5420*/  @P3 R2UR UR60, R28 ;  /* 0x000000001c3c32ca */ /* 0x000fe800000e0000 */
[----:B-1----:R-:W1:Y:S01]  /*5430*/  @!P1 LDC R0, c[0x0][0xb20] ;  /* 0x0002c800ff009b82 */ /* 0x002e620000000800 */
[----:B------:R-:W-:Y:S01]  /*5440*/  @!UP3 UPRMT UR22, UR22, 0x5410, URZ ;  /* 0x000054101616b896 */ /* 0x000fe200080000ff */
[----:B------:R-:W-:Y:S01]  /*5450*/  IMAD.U32 R19, RZ, RZ, UR8 ;  /* 0x00000008ff137e24 */ /* 0x000fe2000f8e00ff */
[----:B------:R-:W-:Y:S05]  /*5460*/  @!UP3 ULEA UR8, UR17, UR15, 0xc ;  /* 0x0000000f1108b291 */ /* 0x000fea000f8e60ff */
[----:B------:R-:W4:Y:S01]  /*5470*/  @!P1 LDC R3, c[0x0][0xb0c] ;  /* 0x0002c300ff039b82 */ /* 0x000f220000000800 */
[----:B------:R-:W-:Y:S01]  /*5480*/  IMAD.U32 R18, RZ, RZ, UR20 ;  /* 0x00000014ff127e24 */ /* 0x000fe2000f8e00ff */
[----:B------:R-:W-:Y:S01]  /*5490*/  UISETP.NE.AND UP6, UPT, UR18, 0x3, UPT ;  /* 0x000000031200788c */ /* 0x000fe2000bfc5270 */
[----:B------:R-:W-:Y:S01]  /*54a0*/  @!P4 R2UR UR25, R19 ;  /* 0x000000001319c2ca */ /* 0x000fe200000e0000 */
[----:B------:R-:W-:Y:S02]  /*54b0*/  @!UP3 UIADD3 UR8, UPT, UPT, UR8, 0x400, URZ ;  /* 0x000004000808b890 */ /* 0x000fe4000fffe0ff */
[----:B------:R-:W-:Y:S01]  /*54c0*/  @!P4 R2UR UR24, R18 ;  /* 0x000000001218c2ca */ /* 0x000fe200000e0000 */
[----:B------:R-:W-:Y:S01]  /*54d0*/  @!P4 IMAD.MOV.U32 R18, RZ, RZ, 0x1000 ;  /* 0x00001000ff12c424 */ /* 0x000fe200078e00ff */
[----:B------:R-:W-:Y:S02]  /*54e0*/  UPRMT UR21, UR45, 0x654, UR9 ;  /* 0x000006542d157896 */ /* 0x000fe40008000009 */
[----:B------:R-:W-:Y:S02]  /*54f0*/  USEL UR20, URZ, 0x1, UP6 ;  /* 0x00000001ff147887 */ /* 0x000fe4000b000000 */
[----:B------:R-:W-:Y:S04]  /*5500*/  USEL UR18, UR18, URZ, UP6 ;  /* 0x000000ff12127287 */ /* 0x000fe8000b000000 */
[----:B------:R-:W-:Y:S01]  /*5510*/  ULEA UR17, UR18, UR15, 0x3 ;  /* 0x0000000f12117291 */ /* 0x000fe2000f8e18ff */
[----:B------:R-:W-:Y:S02]  /*5520*/  LOP3.LUT R38, R38, UR20, RZ, 0x3c, !PT ;  /* 0x0000001426267c12 */ /* 0x000fe4000f8e3cff */
[----:B------:R1:W-:Y:S01]  /*5530*/  @!UP2 UTMALDG.4D.IM2COL [UR8], [UR24], UR22 ;  /* 0x000000081800a3b4 */ /* 0x0003e20008058016 */
[----:B------:R1:W-:Y:S01]  /*5540*/  @!P4 SYNCS.ARRIVE.TRANS64.RED.A0TR RZ, [UR19+0x1a0], R18 ;  /* 0x0001a012ffffc9a7 */ /* 0x0003e20008300413 */
[----:B------:R-:W-:Y:S02]  /*5550*/  SHF.L.U32 R12, R38, 0x1f, RZ ;  /* 0x0000001f260c7819 */ /* 0x000fe400000006ff */
[----:B----4-:R-:W-:Y:S01]  /*5560*/  @!P1 ISETP.NE.AND P2, PT, R3, 0x1, PT ;  /* 0x000000010300980c */ /* 0x010fe20003f45270 */
[C---:B--2---:R-:W-:Y:S01]  /*5570*/  @!P1 IMAD.HI.U32 R14, R13.reuse, R14, RZ ;  /* 0x0000000e0d0e9227 */ /* 0x044fe200078e00ff */
[----:B---3--:R-:W-:Y:S03]  /*5580*/  @!P1 ISETP.NE.AND P0, PT, R10, 0x1, PT ;  /* 0x000000010a00980c */ /* 0x008fe60003f05270 */
[C---:B------:R-:W-:Y:S01]  /*5590*/  @!P1 IMAD.HI.U32 R11, R8.reuse, R11, RZ ;  /* 0x0000000b080b9227 */ /* 0x040fe200078e00ff */
[----:B------:R-:W-:Y:S04]  /*55a0*/  @!P1 SHF.R.U32.HI R14, RZ, R15, R14 ;  /* 0x0000000fff0e9219 */ /* 0x000fe8000001160e */
[----:B-1----:R-:W-:Y:S01]  /*55b0*/  @!P1 SHF.R.U32.HI R9, RZ, R0, R11 ;  /* 0x00000000ff099219 */ /* 0x002fe2000001160b */
[----:B------:R-:W-:Y:S01]  /*55c0*/  SYNCS.ARRIVE.TRANS64.RED.A1T0 RZ, [UR21], RZ ;  /* 0x000000ffffff79a7 */ /* 0x000fe20008100415 */
[----:B------:R-:W-:Y:S02]  /*55d0*/  @!P1 SEL R14, R13, R14, !P2 ;  /* 0x0000000e0d0e9207 */ /* 0x000fe40005000000 */
[----:B------:R-:W-:Y:S01]  /*55e0*/  @!P1 SEL R9, R8, R9, !P0 ;  /* 0x0000000908099207 */ /* 0x000fe20004000000 */
[----:B------:R-:W1:Y:S04]  /*55f0*/  SYNCS.PHASECHK.TRANS64.TRYWAIT P5, [UR17+0x1b8], R12 ;  /* 0x0001b80cff0075a7 */ /* 0x000e6800080a1111 */
[----:B------:R-:W-:Y:S02]  /*5600*/  @!P1 IMAD.IADD R0, R9, 0x1, -R14 ;  /* 0x0000000109009824 */ /* 0x000fe400078e0a0e */
[----:B------:R-:W-:Y:S02]  /*5610*/  @!P1 IMAD.IADD R9, R14, 0x1, -R9 ;  /* 0x000000010e099824 */ /* 0x000fe400078e0a09 */
[----:B------:R-:W-:Y:S02]  /*5620*/  @!P1 IMAD R13, R0, R3, R13 ;  /* 0x00000003000d9224 */ /* 0x000fe400078e020d */
[----:B------:R-:W-:Y:S01]  /*5630*/  @!P1 IMAD R8, R9, R10, R8 ;  /* 0x0000000a09089224 */ /* 0x000fe200078e0208 */
[----:B-1----:R-:W-:Y:S06]  /*5640*/  @!P5 BRA `(.L_x_97) ;  /* 0x0000003400e0d947 */ /* 0x002fec0003800000 */
.L_x_210:
[----:B-1----:R-:W-:Y:S01]  /*5650*/  @!P4 IADD3 R3, P0, PT, R36, 0x580, RZ ;  /* 0x000005802403c810 */ /* 0x002fe20007f1e0ff */
[----:B------:R-:W-:Y:S01]  /*5660*/  VOTEU.ALL UP2, P4 ;  /* 0x0000000000ff7886 */ /* 0x000fe20002040000 */
[----:B------:R-:W-:Y:S01]  /*5670*/  VOTEU.ALL UP3, P4 ;  /* 0x0000000000ff7886 */ /* 0x000fe20002060000 */
[----:B------:R-:W-:Y:S01]  /*5680*/  LOP3.LUT R34, R34, 0x1, RZ, 0x3c, !PT ;  /* 0x0000000122227812 */ /* 0x000fe200078e3cff */
[----:B------:R-:W-:Y:S01]  /*5690*/  IMAD.IADD R18, R8, 0x1, R62 ;  /* 0x0000000108127824 */ /* 0x000fe200078e023e */
[----:B------:R-:W-:Y:S01]  /*56a0*/  @!P4 R2UR UR9, R3 ;  /* 0x000000000309c2ca */ /* 0x000fe200000e0000 */
[----:B------:R-:W-:Y:S01]  /*56b0*/  @!P4 IMAD.X R0, RZ, RZ, R37, P0 ;  /* 0x000000ffff00c224 */ /* 0x000fe200000e0625 */
[----:B------:R-:W-:Y:S01]  /*56c0*/  @!UP3 UPRMT UR19, URZ, 0x40, URZ ;  /* 0x00000040ff13b896 */ /* 0x000fe200080000ff */
[----:B------:R-:W-:Y:S01]  /*56d0*/  IMAD.IADD R19, R13, 0x1, R64 ;  /* 0x000000010d137824 */ /* 0x000fe200078e0240 */
[----:B------:R-:W-:Y:S02]  /*56e0*/  @!UP3 UIADD3 UR10, UPT, UPT, UR10, 0x20, URZ ;  /* 0x000000200a0ab890 */ /* 0x000fe4000fffe0ff */
[----:B------:R-:W-:Y:S01]  /*56f0*/  @!P4 R2UR UR8, R0 ;  /* 0x000000000008c2ca */ /* 0x000fe200000e0000 */
[----:B------:R-:W-:Y:S06]  /*5700*/  @!UP3 UPRMT UR21, UR19, 0x5410, URZ ;  /* 0x000054101315b896 */ /* 0x000fec00080000ff */
[----:B------:R-:W-:Y:S01]  /*5710*/  IMAD.U32 R10, RZ, RZ, UR9 ;  /* 0x00000009ff0a7e24 */ /* 0x000fe2000f8e00ff */
[----:B------:R-:W-:Y:S04]  /*5720*/  UIADD3 UR9, UPT, UPT, UR17, 0x1a0, URZ ;  /* 0x000001a011097890 */ /* 0x000fe8000fffe0ff */
[----:B------:R-:W-:Y:S01]  /*5730*/  @!P4 R2UR UR22, R10 ;  /* 0x000000000a16c2ca */ /* 0x000fe200000e0000 */
[----:B------:R-:W-:Y:S01]  /*5740*/  IMAD.U32 R11, RZ, RZ, UR8 ;  /* 0x00000008ff0b7e24 */ /* 0x000fe2000f8e00ff */
[----:B------:R-:W-:Y:S02]  /*5750*/  @!UP3 ULEA UR8, UR18, UR15, 0xc ;  /* 0x0000000f1208b291 */ /* 0x000fe4000f8e60ff */
[----:B------:R-:W-:Y:S02]  /*5760*/  UPRMT UR20, UR45, 0x654, UR9 ;  /* 0x000006542d147896 */ /* 0x000fe40008000009 */
[----:B------:R-:W-:Y:S01]  /*5770*/  @!P4 R2UR UR23, R11 ;  /* 0x000000000b17c2ca */ /* 0x000fe200000e0000 */
[----:B------:R-:W-:Y:S11]  /*5780*/  @!UP3 UIADD3 UR8, UPT, UPT, UR8, 0x400, URZ ;  /* 0x000004000808b890 */ /* 0x000ff6000fffe0ff */
[----:B------:R-:W-:Y:S01]  /*5790*/  @!UPT UIADD3 URZ, UPT, UPT, URZ, URZ, URZ ;  /* 0x000000fffffff290 */ /* 0x000fe2000fffe0ff */
[----:B------:R2:W-:Y:S01]  /*57a0*/  @!UP2 UTMALDG.4D.IM2COL [UR8], [UR22], UR21 ;  /* 0x000000081600a3b4 */ /* 0x0005e20008058015 */
[----:B------:R2:W-:Y:S01]  /*57b0*/  @!P4 SYNCS.ARRIVE.TRANS64.RED.A0TR RZ, [UR17+0x1a0], R25 ;  /* 0x0001a019ffffc9a7 */ /* 0x0005e20008300411 */
[----:B------:R-:W-:Y:S04]  /*57c0*/  UIADD3 UR17, UPT, UPT, UR18, 0x1, URZ ;  /* 0x0000000112117890 */ /* 0x000fe8000fffe0ff */
[----:B------:R-:W-:Y:S04]  /*57d0*/  UISETP.NE.AND UP2, UPT, UR17, 0x3, UPT ;  /* 0x000000031100788c */ /* 0x000fe8000bf45270 */
[----:B------:R-:W-:Y:S02]  /*57e0*/  USEL UR18, URZ, 0x1, UP2 ;  /* 0x00000001ff127887 */ /* 0x000fe40009000000 */
[----:B------:R-:W-:Y:S02]  /*57f0*/  USEL UR17, UR17, URZ, UP2 ;  /* 0x000000ff11117287 */ /* 0x000fe40009000000 */
[----:B------:R-:W-:Y:S02]  /*5800*/  UPLOP3.LUT UP2, UPT, UPT, UPT, UPT, 0x80, 0x8 ;  /* 0x000000000008789c */ /* 0x000fe40003f4f070 */
[----:B------:R-:W-:Y:S01]  /*5810*/  LOP3.LUT R38, R38, UR18, RZ, 0x3c, !PT ;  /* 0x0000001226267c12 */ /* 0x000fe2000f8e3cff */
[----:B------:R-:W-:Y:S01]  /*5820*/  SYNCS.ARRIVE.TRANS64.RED.A1T0 RZ, [UR20], RZ ;  /* 0x000000ffffff79a7 */ /* 0x000fe20008100414 */
[----:B------:R-:W-:Y:S07]  /*5830*/  @P3 BRA `(.L_x_98) ;  /* 0xfffffff400003947 */ /* 0x000fee000383ffff */
[----:B------:R-:W-:Y:S01]  /*5840*/  UIADD3 UR15, UPT, UPT, UR15, 0x1b8, URZ ;  /* 0x000001b80f0f7890 */ /* 0x000fe2000fffe0ff */
[----:B------:R-:W-:-:S03]  /*5850*/  SHF.L.U32 R3, R38, 0x1f, RZ ;  /* 0x0000001f26037819 */ /* 0x000fc600000006ff */
[----:B------:R-:W-:-:S09]  /*5860*/  ULEA UR4, UR17, UR15, 0x3 ;  /* 0x0000000f11047291 */ /* 0x000fd2000f8e18ff */
[----:B------:R-:W1:Y:S02]  /*5870*/  SYNCS.PHASECHK.TRANS64.TRYWAIT P0, [UR4], R3 ;  /* 0x00000003ff0075a7 */ /* 0x000e640008001104 */
[----:B-1----:R-:W-:Y:S05]  /*5880*/  @!P0 BRA `(.L_x_99) ;  /* 0x0000003400688947 */ /* 0x002fea0003800000 */
.L_x_212:
        /* <DEDUP_REMOVED lines=9> */
.L_x_214:
        /* <DEDUP_REMOVED lines=8> */
.L_x_101:
[----:B-1----:R1:W3:Y:S02]  /*59a0*/  SYNCS.PHASECHK.TRANS64.TRYWAIT P0, [R0+URZ], R3 ;  /* 0x00000003000075a7 */ /* 0x0022e400080011ff */
[----:B---3--:R-:W-:Y:S05]  /*59b0*/  @!P0 NANOSLEEP.SYNCS 0x989680 ;  /* 0x009896800000895d */ /* 0x008fea0003900000 */
[----:B------:R-:W3:Y:S02]  /*59c0*/  @!P0 SYNCS.PHASECHK.TRANS64 P0, [R0+URZ], R3 ;  /* 0x00000003000085a7 */ /* 0x000ee400080010ff */
[----:B--23--:R-:W-:Y:S05]  /*59d0*/  @P0 EXIT ;  /* 0x000000000000094d */ /* 0x00cfea0003800000 */
[----:B------:R-:W-:Y:S05]  /*59e0*/  BRA `(.L_x_101) ;  /* 0xfffffffc00ec7947 */ /* 0x000fea000383ffff */
.L_x_89:
[----:B------:R-:W-:-:S06]  /*59f0*/  UISETP.GE.AND UP1, UPT, UR4, 0x4, UPT ;  /* 0x000000040400788c */ /* 0x000fcc000bf26270 */
[----:B------:R-:W-:-:S13]  /*5a00*/  PLOP3.LUT P0, PT, PT, PT, UP1, 0x80, 0x8 ;  /* 0x000000000008781c */ /* 0x000fda0003f0f018 */
[----:B-1----:R-:W-:Y:S05]  /*5a10*/  @!P0 EXIT ;  /* 0x000000000000894d */ /* 0x002fea0003800000 */
[----:B------:R-:W-:Y:S01]  /*5a20*/  BAR.SYNC.DEFER_BLOCKING 0x6, 0xa0 ;  /* 0x0182800000007b1d */ /* 0x000fe20000010000 */
[C---:B------:R-:W-:Y:S01]  /*5a30*/  IMAD.SHL.U32 R7, R75.reuse, 0x20, RZ ;  /* 0x000000204b077824 */ /* 0x040fe200078e00ff */
[----:B------:R-:W-:Y:S01]  /*5a40*/  SHF.R.U32.HI R0, RZ, 0x1, R75 ;  /* 0x00000001ff007819 */ /* 0x000fe2000001164b */
[C---:B------:R-:W-:Y:S01]  /*5a50*/  IMAD.SHL.U32 R74, R75.reuse, 0x10, RZ ;  /* 0x000000104b4a7824 */ /* 0x040fe200078e00ff */
[C---:B------:R-:W-:Y:S01]  /*5a60*/  LOP3.LUT P0, RZ, R75.reuse, 0x4, RZ, 0xc0, !PT ;  /* 0x000000044bff7812 */ /* 0x040fe2000780c0ff */
[----:B------:R-:W-:Y:S01]  /*5a70*/  IMAD.U32 R32, R75, 0x10000, RZ ;  /* 0x000100004b207824 */ /* 0x000fe200078e00ff */
[----:B------:R-:W-:Y:S02]  /*5a80*/  UMOV UR50, 0x400 ;  /* 0x0000040000327882 */ /* 0x000fe40000000000 */
[----:B------:R-:W1:Y:S01]  /*5a90*/  LDC R67, c[0x0][0x370] ;  /* 0x0000dc00ff437b82 */ /* 0x000e620000000800 */
[----:B------:R-:W-:Y:S01]  /*5aa0*/  ULEA UR50, UR45, UR50, 0x18 ;  /* 0x000000322d327291 */ /* 0x000fe2000f8ec0ff */
[----:B------:R-:W-:Y:S01]  /*5ab0*/  LOP3.LUT R3, R7, 0xc0, RZ, 0xc0, !PT ;  /* 0x000000c007037812 */ /* 0x000fe200078ec0ff */
[----:B------:R-:W-:Y:S01]  /*5ac0*/  IMAD.MOV.U32 R77, RZ, RZ, 0x10 ;  /* 0x00000010ff4d7424 */ /* 0x000fe200078e00ff */
[----:B------:R-:W-:Y:S01]  /*5ad0*/  LOP3.LUT R74, R74, 0x600, RZ, 0xc0, !PT ;  /* 0x000006004a4a7812 */ /* 0x000fe200078ec0ff */
[----:B------:R-:W-:Y:S01]  /*5ae0*/  IMAD.MOV.U32 R30, RZ, RZ, RZ ;  /* 0x000000ffff1e7224 */ /* 0x000fe200078e00ff */
[----:B------:R-:W-:Y:S01]  /*5af0*/  LOP3.LUT R0, R3, 0x8, R0, 0xf8, !PT ;  /* 0x0000000803007812 */ /* 0x000fe200078ef800 */
[----:B------:R-:W-:Y:S01]  /*5b00*/  IMAD.SHL.U32 R3, R75, 0x4, RZ ;  /* 0x000000044b037824 */ /* 0x000fe200078e00ff */
[----:B------:R-:W2:Y:S01]  /*5b10*/  LDC R28, c[0x0][0xb0c] ;  /* 0x0002c300ff1c7b82 */ /* 0x000ea20000000800 */
[----:B------:R-:W-:-:S02]  /*5b20*/  LOP3.LUT R74, R74, 0x20, R7, 0xf8, !PT ;  /* 0x000000204a4a7812 */ /* 0x000fc400078ef807 */
[----:B------:R-:W-:Y:S02]  /*5b30*/  CS2R R72, SRZ ;  /* 0x0000000000487805 */ /* 0x000fe4000001ff00 */
[----:B------:R-:W-:Y:S01]  /*5b40*/  LOP3.LUT R75, R75, 0x60, RZ, 0xc0, !PT ;  /* 0x000000604b4b7812 */ /* 0x000fe200078ec0ff */
[----:B------:R-:W3:Y:S01]  /*5b50*/  LDCU.64 UR58, c[0x0][0x348] ;  /* 0x00006900ff3a77ac */ /* 0x000ee20008000a00 */
[----:B------:R-:W-:Y:S02]  /*5b60*/  LOP3.LUT R3, R0, 0x18, R3, 0x78, !PT ;  /* 0x0000001800037812 */ /* 0x000fe400078e7803 */
[----:B------:R-:W-:Y:S01]  /*5b70*/  LOP3.LUT R74, R74, 0x100, R7, 0xf8, !PT ;  /* 0x000001004a4a7812 */ /* 0x000fe200078ef807 */
[----:B------:R-:W4:Y:S01]  /*5b80*/  LDC R65, c[0x0][0xb20] ;  /* 0x0002c800ff417b82 */ /* 0x000f220000000800 */
[----:B------:R-:W3:Y:S01]  /*5b90*/  LDS R4, [UR50+0x230] ;  /* 0x00023032ff047984 */ /* 0x000ee20008000800 */
[----:B------:R-:W-:Y:S01]  /*5ba0*/  LOP3.LUT R32, R32, 0x600000, RZ, 0xc0, !PT ;  /* 0x0060000020207812 */ /* 0x000fe200078ec0ff */
[----:B------:R-:W1:Y:S01]  /*5bb0*/  LDCU.64 UR36, c[0x0][0x888] ;  /* 0x00011100ff2477ac */ /* 0x000e620008000a00 */
[----:B------:R-:W-:-:S02]  /*5bc0*/  LOP3.LUT R74, R74, R3, RZ, 0xfc, !PT ;  /* 0x000000034a4a7212 */ /* 0x000fc400078efcff */
[----:B------:R-:W-:Y:S01]  /*5bd0*/  SEL R77, R77, 0xfffffff0, !P0 ;  /* 0xfffffff04d4d7807 */ /* 0x000fe20004000000 */
[----:B------:R-:W1:Y:S01]  /*5be0*/  LDCU.64 UR38, c[0x0][0x890] ;  /* 0x00011200ff2677ac */ /* 0x000e620008000a00 */
[----:B------:R-:W1:Y:S01]  /*5bf0*/  LDC R27, c[0x0][0xb30] ;  /* 0x0002cc00ff1b7b82 */ /* 0x000e620000000800 */
[----:B------:R-:W1:Y:S01]  /*5c00*/  LDCU.64 UR46, c[0x0][0xa90] ;  /* 0x00015200ff2e77ac */ /* 0x000e620008000a00 */
[----:B------:R-:W-:-:S06]  /*5c10*/  UMOV UR54, 0x1 ;  /* 0x0000000100367882 */ /* 0x000fcc0000000000 */
[----:B------:R-:W1:Y:S01]  /*5c20*/  LDC.64 R56, c[0x0][0xb10] ;  /* 0x0002c400ff387b82 */ /* 0x000e620000000a00 */
[----:B------:R-:W-:Y:S01]  /*5c30*/  UMOV UR57, URZ ;  /* 0x000000ff00397c82 */ /* 0x000fe20008000000 */
[----:B------:R-:W-:Y:S01]  /*5c40*/  UIADD3 UR55, UPT, UPT, UR50, 0x400, URZ ;  /* 0x0000040032377890 */ /* 0x000fe2000fffe0ff */
[----:B------:R-:W-:Y:S01]  /*5c50*/  UMOV UR53, URZ ;  /* 0x000000ff00357c82 */ /* 0x000fe20008000000 */
[----:B------:R-:W-:-:S04]  /*5c60*/  UMOV UR52, URZ ;  /* 0x000000ff00347c82 */ /* 0x000fc80008000000 */
[----:B------:R-:W1:Y:S08]  /*5c70*/  LDC.64 R24, c[0x0][0xb18] ;  /* 0x0002c600ff187b82 */ /* 0x000e700000000a00 */
[----:B------:R-:W1:Y:S08]  /*5c80*/  LDC.64 R22, c[0x0][0xb28] ;  /* 0x0002ca00ff167b82 */ /* 0x000e700000000a00 */
[----:B------:R-:W1:Y:S01]  /*5c90*/  LDC.64 R54, c[0x0][0x8b0] ;  /* 0x00022c00ff367b82 */ /* 0x000e620000000a00 */
[C---:B---3--:R-:W-:Y:S01]  /*5ca0*/  VIADD R5, R4.reuse, 0x40 ;  /* 0x0000004004057836 */ /* 0x048fe20000000000 */
[----:B------:R-:W-:-:S04]  /*5cb0*/  LOP3.LUT R4, R4, 0xffff, RZ, 0xc0, !PT ;  /* 0x0000ffff04047812 */ /* 0x000fc800078ec0ff */
[----:B------:R-:W-:Y:S02]  /*5cc0*/  LOP3.LUT R5, R5, 0xffff, RZ, 0xc0, !PT ;  /* 0x0000ffff05057812 */ /* 0x000fe400078ec0ff */
[----:B------:R-:W3:Y:S03]  /*5cd0*/  LDC.64 R52, c[0x0][0x8a8] ;  /* 0x00022a00ff347b82 */ /* 0x000ee60000000a00 */
[----:B------:R1:W-:Y:S05]  /*5ce0*/  STL.64 [R1], R4 ;  /* 0x0000000401007387 */ /* 0x0003ea0000100a00 */
[----:B------:R-:W1:Y:S08]  /*5cf0*/  LDC.64 R60, c[0x0][0xa80] ;  /* 0x0002a000ff3c7b82 */ /* 0x000e700000000a00 */
[----:B------:R-:W1:Y:S08]  /*5d00*/  LDC.64 R58, c[0x0][0xa88] ;  /* 0x0002a200ff3a7b82 */ /* 0x000e700000000a00 */
[----:B--2-4-:R-:W1:Y:S02]  /*5d10*/  LDC R66, c[0x0][0x374] ;  /* 0x0000dd00ff427b82 */ /* 0x014e640000000800 */
.L_x_132:
[----:B------:R-:W-:Y:S04]  /*5d20*/  SHF.L.U32 R3, R72, 0x1f, RZ ;  /* 0x0000001f48037819 */ /* 0x000fe800000006ff */
[----:B------:R-:W2:Y:S02]  /*5d30*/  SYNCS.PHASECHK.TRANS64.TRYWAIT P0, [UR50+0x1e0], R3 ;  /* 0x0001e003ff0075a7 */ /* 0x000ea40008001132 */
[----:B-12---:R-:W-:Y:S05]  /*5d40*/  @!P0 BRA `(.L_x_102) ;  /* 0x0000003000688947 */ /* 0x006fea0003800000 */
.L_x_216:
[----:B------:R-:W4:Y:S01]  /*5d50*/  LDC.64 R12, c[0x0][0xb10] ;  /* 0x0002c400ff0c7b82 */ /* 0x000f220000000a00 */
[----:B------:R-:W3:Y:S01]  /*5d60*/  LDS.128 R36, [UR50+0x220] ;  /* 0x00022032ff247984 */ /* 0x000ee20008000c00 */
[----:B------:R-:W-:Y:S01]  /*5d70*/  UIADD3 UR4, UPT, UPT, UR50, 0x1e8, URZ ;  /* 0x000001e832047890 */ /* 0x000fe2000fffe0ff */
[----:B--2---:R-:W-:Y:S01]  /*5d80*/  IMAD R0, R30, 0x4, R1 ;  /* 0x000000041e007824 */ /* 0x004fe200078e0201 */
[----:B-1----:R-:W-:Y:S04]  /*5d90*/  ISETP.NE.AND P1, PT, R27, 0x1, PT ;  /* 0x000000011b00780c */ /* 0x002fe80003f25270 */
[----:B------:R-:W1:Y:S01]  /*5da0*/  LDC.64 R10, c[0x0][0xb18] ;  /* 0x0002c600ff0a7b82 */ /* 0x000e620000000a00 */
[----:B------:R-:W-:Y:S01]  /*5db0*/  UPRMT UR4, URZ, 0x654, UR4 ;  /* 0x00000654ff047896 */ /* 0x000fe20008000004 */
[----:B------:R-:W-:Y:S01]  /*5dc0*/  ISETP.GE.AND P0, PT, R26, 0x1, PT ;  /* 0x000000011a00780c */ /* 0x000fe20003f06270 */
[----:B------:R-:W-:Y:S01]  /*5dd0*/  @!PT LDS RZ, [RZ] ;  /* 0x00000000fffff984 */ /* 0x000fe20000000800 */
[----:B------:R-:W-:Y:S01]  /*5de0*/  @!PT LDS RZ, [RZ] ;  /* 0x00000000fffff984 */ /* 0x000fe20000000800 */
[----:B------:R-:W-:Y:S01]  /*5df0*/  @!PT LDS RZ, [RZ] ;  /* 0x00000000fffff984 */ /* 0x000fe20000000800 */
[----:B------:R-:W-:Y:S01]  /*5e00*/  @!PT LDS RZ, [RZ] ;  /* 0x00000000fffff984 */ /* 0x000fe20000000800 */
[----:B------:R2:W-:Y:S06]  /*5e10*/  MEMBAR.ALL.CTA ;  /* 0x0000000000007992 */ /* 0x0005ec0000008000 */
[----:B--2---:R-:W2:Y:S01]  /*5e20*/  FENCE.VIEW.ASYNC.S ;  /* 0x00000000000073c6 */ /* 0x004ea20000000000 */
[----:B------:R-:W1:Y:S08]  /*5e30*/  @!P1 LDC R14, c[0x0][0xb20] ;  /* 0x0002c800ff0e9b82 */ /* 0x000e700000000800 */
[----:B------:R-:W1:Y:S01]  /*5e40*/  @!P1 LDC R9, c[0x0][0xb0c] ;  /* 0x0002c300ff099b82 */ /* 0x000e620000000800 */
[----:B--2---:R-:W-:Y:S01]  /*5e50*/  SYNCS.ARRIVE.TRANS64.RED.A1T0 RZ, [UR4], RZ ;  /* 0x000000ffffff79a7 */ /* 0x004fe20008100404 */
[----:B------:R2:W5:Y:S01]  /*5e60*/  LDL R17, [R0] ;  /* 0x0000000000117983 */ /* 0x0005620000100800 */
[----:B---3--:R-:W-:Y:S04]  /*5e70*/  LOP3.LUT P4, RZ, R38, 0x1, RZ, 0xc0, !PT ;  /* 0x0000000126ff7812 */ /* 0x008fe8000788c0ff */
[----:B------:R-:W-:Y:S09]  /*5e80*/  P2R R78, PR, RZ, 0x10 ;  /* 0x00000010ff4e7803 */ /* 0x000ff20000000000 */
[----:B------:R-:W-:Y:S02]  /*5e90*/  @P4 MOV R31, R36 ;  /* 0x00000024001f4202 */ /* 0x000fe40000000f00 */
[----:B------:R-:W-:Y:S01]  /*5ea0*/  @P4 LOP3.LUT R29, R37, 0xffff, RZ, 0xc0, !PT ;  /* 0x0000ffff251d4812 */ /* 0x000fe200078ec0ff */
[----:B--2-4-:R-:W-:Y:S06]  /*5eb0*/  @!P0 BRA `(.L_x_103) ;  /* 0x0000000000a48947 */ /* 0x014fec0003800000 */
[----:B------:R-:W-:Y:S01]  /*5ec0*/  IMAD.HI.U32 R20, R66, R25, RZ ;  /* 0x0000001942147227 */ /* 0x000fe200078e00ff */
[----:B------:R-:W-:Y:S02]  /*5ed0*/  ISETP.NE.AND P0, PT, R24, 0x1, PT ;  /* 0x000000011800780c */ /* 0x000fe40003f05270 */
[----:B------:R-:W-:Y:S01]  /*5ee0*/  ISETP.NE.AND P2, PT, R26, 0x1, PT ;  /* 0x000000011a00780c */ /* 0x000fe20003f45270 */
[-C--:B------:R-:W-:Y:S01]  /*5ef0*/  IMAD.HI.U32 R16, R67, R56.reuse, RZ ;  /* 0x0000003843107227 */ /* 0x080fe200078e00ff */
[----:B------:R-:W-:Y:S02]  /*5f00*/  SHF.R.U32.HI R21, RZ, R65, R20 ;  /* 0x00000041ff157219 */ /* 0x000fe40000011614 */
[----:B------:R-:W-:Y:S01]  /*5f10*/  ISETP.NE.AND P3, PT, R28, 0x1, PT ;  /* 0x000000011c00780c */ /* 0x000fe20003f65270 */
[----:B------:R-:W-:Y:S01]  /*5f20*/  IMAD.HI.U32 R40, R29, R25, RZ ;  /* 0x000000191d287227 */ /* 0x000fe200078e00ff */
[----:B------:R-:W-:Y:S02]  /*5f30*/  SHF.R.U32.HI R16, RZ, R57, R16 ;  /* 0x00000039ff107219 */ /* 0x000fe40000011610 */
[----:B------:R-:W-:Y:S01]  /*5f40*/  SEL R3, R66, R21, !P0 ;  /* 0x0000001542037207 */ /* 0x000fe20004000000 */
[----:B------:R-:W-:Y:S01]  /*5f50*/  IMAD.HI.U32 R34, R31, R56, RZ ;  /* 0x000000381f227227 */ /* 0x000fe200078e00ff */
[----:B------:R-:W-:Y:S03]  /*5f60*/  SEL R7, R67, R16, !P3 ;  /* 0x0000001043077207 */ /* 0x000fe60005800000 */
[-C--:B------:R-:W-:Y:S01]  /*5f70*/  IMAD.HI.U32 R16, R3, R22.reuse, RZ ;  /* 0x0000001603107227 */ /* 0x080fe200078e00ff */
[----:B------:R-:W-:Y:S03]  /*5f80*/  SHF.R.U32.HI R34, RZ, R57, R34 ;  /* 0x00000039ff227219 */ /* 0x000fe60000011622 */
[----:B------:R-:W-:Y:S01]  /*5f90*/  IMAD.HI.U32 R20, R7, R22, RZ ;  /* 0x0000001607147227 */ /* 0x000fe200078e00ff */
[----:B------:R-:W-:Y:S02]  /*5fa0*/  @P2 SHF.R.U32.HI R3, RZ, R23, R16 ;  /* 0x00000017ff032219 */ /* 0x000fe40000011610 */
[----:B------:R-:W-:Y:S02]  /*5fb0*/  SHF.R.U32.HI R16, RZ, R65, R40 ;  /* 0x00000041ff107219 */ /* 0x000fe40000011628 */
[----:B------:R-:W-:Y:S01]  /*5fc0*/  @P2 SHF.R.U32.HI R7, RZ, R23, R20 ;  /* 0x00000017ff072219 */ /* 0x000fe20000011614 */
[C---:B------:R-:W-:Y:S01]  /*5fd0*/  IMAD R2, R26.reuse, R3, RZ ;  /* 0x000000031a027224 */ /* 0x040fe200078e02ff */
[----:B------:R-:W-:Y:S02]  /*5fe0*/  SEL R5, R29, R16, !P0 ;  /* 0x000000101d057207 */ /* 0x000fe40004000000 */
[----:B------:R-:W-:Y:S01]  /*5ff0*/  SEL R3, R31, R34, !P3 ;  /* 0x000000221f037207 */ /* 0x000fe20005800000 */
[----:B------:R-:W-:Y:S01]  /*6000*/  IMAD R4, R26, R7, RZ ;  /* 0x000000071a047224 */ /* 0x000fe200078e02ff */
[C---:B------:R-:W-:Y:S01]  /*6010*/  ISETP.GE.AND P0, PT, R5.reuse, R2, PT ;  /* 0x000000020500720c */ /* 0x040fe20003f06270 */
[----:B------:R-:W-:Y:S03]  /*6020*/  IMAD.HI.U32 R6, R5, R22, RZ ;  /* 0x0000001605067227 */ /* 0x000fe600078e00ff */
[----:B------:R-:W-:Y:S01]  /*6030*/  ISETP.GE.OR P0, PT, R3, R4, P0 ;  /* 0x000000040300720c */ /* 0x000fe20000706670 */
[----:B------:R-:W-:Y:S01]  /*6040*/  IMAD.MOV R4, RZ, RZ, -R3 ;  /* 0x000000ffff047224 */ /* 0x000fe200078e0a03 */
[-C--:B------:R-:W-:Y:S03]  /*6050*/  SHF.R.U32.HI R6, RZ, R23.reuse, R6 ;  /* 0x00000017ff067219 */ /* 0x080fe60000011606 */
[----:B------:R-:W-:Y:S01]  /*6060*/  IMAD R31, R28, R4, R31 ;  /* 0x000000041c1f7224 */ /* 0x000fe200078e021f */
[----:B------:R-:W-:Y:S05]  /*6070*/  SEL R15, R5, R6, !P2 ;  /* 0x00000006050f7207 */ /* 0x000fea0005000000 */
[----:B------:R-:W-:Y:S02]  /*6080*/  IMAD.MOV R6, RZ, RZ, -R15 ;  /* 0x000000ffff067224 */ /* 0x000fe400078e0a0f */
[C---:B------:R-:W-:Y:S04]  /*6090*/  @!P0 IMAD.HI.U32 R2, R3.reuse, R22, RZ ;  /* 0x0000001603028227 */ /* 0x040fe800078e00ff */
[----:B------:R-:W-:Y:S01]  /*60a0*/  IMAD R6, R26, R6, R5 ;  /* 0x000000061a067224 */ /* 0x000fe200078e0205 */
[----:B------:R-:W-:Y:S04]  /*60b0*/  @!P0 SHF.R.U32.HI R2, RZ, R23, R2 ;  /* 0x00000017ff028219 */ /* 0x000fe80000011602 */
[----:B------:R-:W-:Y:S02]  /*60c0*/  @!P0 SEL R0, R3, R2, !P2 ;  /* 0x0000000203008207 */ /* 0x000fe40005000000 */
[----:B------:R-:W-:Y:S02]  /*60d0*/  IADD3 R2, PT, PT, -R5, RZ, RZ ;  /* 0x000000ff05027210 */ /* 0x000fe40007ffe1ff */
[----:B------:R-:W-:Y:S01]  /*60e0*/  @!P0 IADD3 R8, PT, PT, R15, -R0, RZ ;  /* 0x800000000f088210 */ /* 0x000fe20007ffe0ff */
[----:B------:R-:W-:Y:S02]  /*60f0*/  @!P0 IMAD R0, R7, R6, R0 ;  /* 0x0000000607008224 */ /* 0x000fe400078e0200 */
[----:B------:R-:W-:Y:S02]  /*6100*/  IMAD R29, R24, R2, R29 ;  /* 0x00000002181d7224 */ /* 0x000fe400078e021d */
[----:B------:R-:W-:Y:S02]  /*6110*/  @!P0 IMAD R5, R8, R26, R3 ;  /* 0x0000001a08058224 */ /* 0x000fe400078e0203 */
[----:B------:R-:W-:Y:S04]  /*6120*/  @!P0 IMAD.MOV.U32 R3, RZ, RZ, R0 ;  /* 0x000000ffff038224 */ /* 0x000fe800078e0000 */
[----:B------:R-:W-:Y:S02]  /*6130*/  IMAD R31, R3, R28, R31 ;  /* 0x0000001c031f7224 */ /* 0x000fe400078e021f */
[----:B------:R-:W-:Y:S07]  /*6140*/  IMAD R29, R5, R24, R29 ;  /* 0x00000018051d7224 */ /* 0x000fee00078e021d */
.L_x_103:
[----:B-1----:R-:W-:Y:S01]  /*6150*/  @!P1 ISETP.NE.AND P0, PT, R10, 0x1, PT ;  /* 0x000000010a00980c */ /* 0x002fe20003f05270 */
[----:B------:R-:W-:Y:S01]  /*6160*/  @!P1 IMAD.HI.U32 R0, R31, R12, RZ ;  /* 0x0000000c1f009227 */ /* 0x000fe200078e00ff */
[----:B------:R-:W-:Y:S01]  /*6170*/  @!P1 ISETP.NE.AND P2, PT, R9, 0x1, PT ;  /* 0x000000010900980c */ /* 0x000fe20003f45270 */
[----:B------:R-:W-:Y:S01]  /*6180*/  ULOP3.LUT UP0, URZ, UR55, 0x1b0, URZ, 0xc0, !UPT ;  /* 0x000001b037ff7892 */ /* 0x000fe2000f80c0ff */
[----:B------:R-:W-:Y:S01]  /*6190*/  @P4 SHF.R.U32.HI R36, RZ, 0x10, R37 ;  /* 0x00000010ff244819 */ /* 0x000fe20000011625 */
[----:B------:R-:W-:Y:S01]  /*61a0*/  @!P1 IMAD.HI.U32 R3, R29, R11, RZ ;  /* 0x0000000b1d039227 */ /* 0x000fe200078e00ff */
[----:B------:R-:W-:Y:S02]  /*61b0*/  @!P1 SHF.R.U32.HI R0, RZ, R13, R0 ;  /* 0x0000000dff009219 */ /* 0x000fe40000011600 */
[----:B------:R-:W-:Y:S02]  /*61c0*/  R2UR UR41, R18 ;  /* 0x00000000122972ca */ /* 0x000fe400000e0000 */
[----:B------:R-:W-:Y:S02]  /*61d0*/  @!P1 SHF.R.U32.HI R2, RZ, R14, R3 ;  /* 0x0000000eff029219 */ /* 0x000fe40000011603 */
[----:B------:R-:W-:Y:S02]  /*61e0*/  @!P1 SEL R3, R31, R0, !P2 ;  /* 0x000000001f039207 */ /* 0x000fe40005000000 */
[----:B------:R-:W-:Y:S02]  /*61f0*/  @!P1 SEL R2, R29, R2, !P0 ;  /* 0x000000021d029207 */ /* 0x000fe40004000000 */
[----:B------:R-:W-:Y:S03]  /*6200*/  @P4 R2UR UR51, R36 ;  /* 0x00000000243342ca */ /* 0x000fe600000e0000 */
[----:B------:R-:W-:Y:S02]  /*6210*/  @!P1 IMAD.IADD R0, R2, 0x1, -R3 ;  /* 0x0000000102009824 */ /* 0x000fe400078e0a03 */
[----:B------:R-:W-:Y:S01]  /*6220*/  @!P1 IMAD.IADD R2, R3, 0x1, -R2 ;  /* 0x0000000103029824 */ /* 0x000fe200078e0a02 */
[----:B------:R-:W-:Y:S01]  /*6230*/  USHF.L.U32 UR41, UR41, 0x6, URZ ;  /* 0x0000000629297899 */ /* 0x000fe200080006ff */
[----:B------:R-:W-:Y:S02]  /*6240*/  @!P1 IMAD R31, R0, R9, R31 ;  /* 0x00000009001f9224 */ /* 0x000fe400078e021f */
[----:B------:R-:W-:Y:S01]  /*6250*/  @!P1 IMAD R29, R2, R10, R29 ;  /* 0x0000000a021d9224 */ /* 0x000fe200078e021d */
[----:B------:R-:W-:Y:S08]  /*6260*/  BRA.U !UP0, `(.L_x_104) ;  /* 0x00000001087c7547 */ /* 0x000ff0000b800000 */
[----:B------:R-:W1:Y:S01]  /*6270*/  LDCU.64 UR8, c[0x4][0x80] ;  /* 0x01001000ff0877ac */ /* 0x000e620008000a00 */
[----:B------:R-:W-:Y:S01]  /*6280*/  MOV R2, 0x0 ;  /* 0x0000000000027802 */ /* 0x000fe20000000f00 */
[----:B------:R-:W-:Y:S02]  /*6290*/  HFMA2 R12, -RZ, RZ, 0, 5.9604644775390625e-08 ;  /* 0x00000001ff0c7431 */ /* 0x000fe400000001ff */
[----:B------:R-:W-:Y:S01]  /*62a0*/  IMAD.MOV.U32 R8, RZ, RZ, 0x70 ;  /* 0x00000070ff087424 */ /* 0x000fe200078e00ff */
[----:B------:R2:W3:Y:S01]  /*62b0*/  LDC.64 R14, c[0x4][R2] ;  /* 0x01000000020e7b82 */ /* 0x0004e20000000a00 */
[----:B------:R-:W4:Y:S01]  /*62c0*/  LDCU.64 UR6, c[0x4][0x88] ;  /* 0x01001100ff0677ac */ /* 0x000f220008000a00 */
[----:B------:R-:W-:Y:S01]  /*62d0*/  IMAD.MOV.U32 R13, RZ, RZ, RZ ;  /* 0x000000ffff0d7224 */ /* 0x000fe200078e00ff */
[----:B------:R-:W2:Y:S01]  /*62e0*/  LDCU.64 UR4, c[0x4][0x8] ;  /* 0x01000100ff0477ac */ /* 0x000ea20008000a00 */
[----:B-1----:R-:W-:Y:S01]  /*62f0*/  MOV R5, UR9 ;  /* 0x0000000900057c02 */ /* 0x002fe20008000f00 */
[----:B------:R-:W-:Y:S01]  /*6300*/  IMAD.U32 R4, RZ, RZ, UR8 ;  /* 0x00000008ff047e24 */ /* 0x000fe2000f8e00ff */
[----:B----4-:R-:W-:Y:S01]  /*6310*/  MOV R7, UR7 ;  /* 0x0000000700077c02 */ /* 0x010fe20008000f00 */
[----:B------:R-:W-:Y:S01]  /*6320*/  IMAD.U32 R6, RZ, RZ, UR6 ;  /* 0x00000006ff067e24 */ /* 0x000fe2000f8e00ff */
[----:B--2---:R-:W-:Y:S01]  /*6330*/  MOV R11, UR5 ;  /* 0x00000005000b7c02 */ /* 0x004fe20008000f00 */
[----:B------:R-:W-:Y:S02]  /*6340*/  IMAD.U32 R10, RZ, RZ, UR4 ;  /* 0x00000004ff0a7e24 */ /* 0x000fe4000f8e00ff */
[----:B------:R-:W-:Y:S07]  /*6350*/  LEPC R20, `(.L_x_105) ;  /* 0x000000001014794e */ /* 0x000fee0000000000 */
[----:B---3-5:R-:W-:Y:S05]  /*6360*/  CALL.ABS.NOINC R14 ;  /* 0x000000000e007343 */ /* 0x028fea0003c00000 */
.L_x_105:
[----:B------:R-:W1:Y:S01]  /*6370*/  LDCU.64 UR8, c[0x4][0x80] ;  /* 0x01001000ff0877ac */ /* 0x000e620008000a00 */
[----:B------:R-:W2:Y:S01]  /*6380*/  LDC.64 R2, c[0x4][R2] ;  /* 0x0100000002027b82 */ /* 0x000ea20000000a00 */
[----:B------:R-:W-:Y:S02]  /*6390*/  HFMA2 R12, -RZ, RZ, 0, 5.9604644775390625e-08 ;  /* 0x00000001ff0c7431 */ /* 0x000fe400000001ff */
[----:B------:R-:W-:Y:S02]  /*63a0*/  IMAD.MOV.U32 R8, RZ, RZ, 0x70 ;  /* 0x00000070ff087424 */ /* 0x000fe400078e00ff */
[----:B------:R-:W-:Y:S01]  /*63b0*/  IMAD.MOV.U32 R13, RZ, RZ, RZ ;  /* 0x000000ffff0d7224 */ /* 0x000fe200078e00ff */
[----:B------:R-:W3:Y:S01]  /*63c0*/  LDCU.64 UR6, c[0x4][0x88] ;  /* 0x01001100ff0677ac */ /* 0x000ee20008000a00 */
[----:B------:R-:W4:Y:S01]  /*63d0*/  LDCU.64 UR4, c[0x4][0x8] ;  /* 0x01000100ff0477ac */ /* 0x000f220008000a00 */
[----:B-1----:R-:W-:Y:S02]  /*63e0*/  MOV R4, UR8 ;  /* 0x0000000800047c02 */ /* 0x002fe40008000f00 */
[----:B------:R-:W-:Y:S02]  /*63f0*/  MOV R5, UR9 ;  /* 0x0000000900057c02 */ /* 0x000fe40008000f00 */
[----:B---3--:R-:W-:Y:S01]  /*6400*/  MOV R7, UR7 ;  /* 0x0000000700077c02 */ /* 0x008fe20008000f00 */
[----:B------:R-:W-:Y:S01]  /*6410*/  IMAD.U32 R6, RZ, RZ, UR6 ;  /* 0x00000006ff067e24 */ /* 0x000fe2000f8e00ff */
[----:B----4-:R-:W-:Y:S01]  /*6420*/  MOV R11, UR5 ;  /* 0x00000005000b7c02 */ /* 0x010fe20008000f00 */
[----:B------:R-:W-:Y:S02]  /*6430*/  IMAD.U32 R10, RZ, RZ, UR4 ;  /* 0x00000004ff0a7e24 */ /* 0x000fe4000f8e00ff */
[----:B------:R-:W-:Y:S07]  /*6440*/  LEPC R20, `(.L_x_104) ;  /* 0x000000001014794e */ /* 0x000fee0000000000 */
[----:B--2---:R-:W-:Y:S05]  /*6450*/  CALL.ABS.NOINC R2 ;  /* 0x0000000002007343 */ /* 0x004fea0003c00000 */
.L_x_104:
[----:B------:R-:W-:Y:S01]  /*6460*/  ISETP.NE.U32.AND P4, PT, R54, RZ, PT ;  /* 0x000000ff3600720c */ /* 0x000fe20003f85070 */
[----:B------:R-:W-:Y:S01]  /*6470*/  UISETP.NE.AND UP2, UPT, UR56, URZ, UPT ;  /* 0x000000ff3800728c */ /* 0x000fe2000bf45270 */
[----:B------:R-:W-:Y:S01]  /*6480*/  ISETP.NE.U32.AND P2, PT, RZ, UR36, PT ;  /* 0x00000024ff007c0c */ /* 0x000fe2000bf45070 */
[----:B------:R-:W-:Y:S01]  /*6490*/  UISETP.NE.U32.AND UP1, UPT, UR38, URZ, UPT ;  /* 0x000000ff2600728c */ /* 0x000fe2000bf25070 */
[----:B------:R-:W-:Y:S01]  /*64a0*/  ISETP.NE.AND.EX P4, PT, R55, RZ, PT, P4 ;  /* 0x000000ff3700720c */ /* 0x000fe20003f85340 */
[----:B------:R-:W-:Y:S01]  /*64b0*/  UPLOP3.LUT UP0, UPT, UPT, UPT, UPT, 0x40, 0x4 ;  /* 0x000000000004789c */ /* 0x000fe20003f0e870 */
[----:B------:R-:W-:Y:S01]  /*64c0*/  ISETP.NE.AND.EX P2, PT, RZ, UR37, PT, P2 ;  /* 0x00000025ff007c0c */ /* 0x000fe2000bf45320 */
[----:B------:R-:W-:Y:S01]  /*64d0*/  UISETP.NE.AND.EX UP1, UPT, UR39, URZ, UPT, UP1 ;  /* 0x000000ff2700728c */ /* 0x000fe2000bf25310 */
[----:B------:R-:W-:Y:S04]  /*64e0*/  PLOP3.LUT P1, PT, PT, PT, UP2, 0x80, 0x8 ;  /* 0x000000000008781c */ /* 0x000fe80003f2f028 */
[----:B------:R-:W-:Y:S06]  /*64f0*/  @UP2 UPLOP3.LUT UP0, UPT, UPT, UPT, UP1, 0x80, 0x8 ;  /* 0x000000000008289c */ /* 0x000fec0003f0f010 */
[----:B------:R-:W-:Y:S01]  /*6500*/  PLOP3.LUT P0, PT, PT, PT, UP0, 0x80, 0x8 ;  /* 0x000000000008781c */ /* 0x000fe20003f0f008 */
[----:B------:R-:W-:Y:S01]  /*6510*/  @!UPT UIADD3 URZ, UPT, UPT, URZ, URZ, URZ ;  /* 0x000000fffffff290 */ /* 0x000fe2000fffe0ff */
[----:B------:R-:W-:Y:S11]  /*6520*/  BRA.U !UP1, `(.L_x_106) ;  /* 0x0000000109387547 */ /* 0x000ff6000b800000 */
[----:B------:R-:W-:Y:S01]  /*6530*/  UISETP.NE.U32.AND UP0, UPT, UR36, URZ, UPT ;  /* 0x000000ff2400728c */ /* 0x000fe2000bf05070 */
[----:B------:R-:W-:Y:S02]  /*6540*/  HFMA2 R0, -RZ, RZ, 0, 5.9604644775390625e-08 ;  /* 0x00000001ff007431 */ /* 0x000fe400000001ff */
[----:B------:R-:W-:Y:S01]  /*6550*/  IMAD.MOV.U32 R63, RZ, RZ, 0x1 ;  /* 0x00000001ff3f7424 */ /* 0x000fe200078e00ff */
[----:B------:R-:W-:Y:S06]  /*6560*/  UISETP.NE.AND.EX UP0, UPT, UR37, URZ, UPT, UP0 ;  /* 0x000000ff2500728c */ /* 0x000fec000bf05300 */
[----:B------:R-:W-:Y:S05]  /*6570*/  PLOP3.LUT P3, PT, PT, PT, UP0, 0x80, 0x8 ;  /* 0x000000000008781c */ /* 0x000fea0003f6f008 */
[----:B------:R-:W1:Y:S01]  /*6580*/  @UP0 LDCU.64 UR6, c[0x0][0x888] ;  /* 0x00011100ff0607ac */ /* 0x000e620008000a00 */
[----:B------:R-:W-:Y:S07]  /*6590*/  @UP0 UIMAD UR4, UR60, UR38, URZ ;  /* 0x000000263c0402a4 */ /* 0x000fee000f8e02ff */
[----:B------:R-:W-:Y:S01]  /*65a0*/  @!P3 PRMT R63, R0, 0x7610, R63 ;  /* 0x00007610003fb816 */ /* 0x000fe2000000003f */
[----:B-1----:R-:W-:Y:S03]  /*65b0*/  @UP0 UIMAD.WIDE UR6, UR4, 0x4, UR6 ;  /* 0x00000004040608a5 */ /* 0x002fe6000f8e0206 */
[----:B------:R-:W1:Y:S03]  /*65c0*/  @!UP0 LDCU UR4, c[0x0][0x880] ;  /* 0x00011000ff0487ac */ /* 0x000e660008000800 */
[----:B------:R-:W-:Y:S01]  /*65d0*/  IMAD.U32 R2, RZ, RZ, UR6 ;  /* 0x00000006ff027e24 */ /* 0x000fe2000f8e00ff */
[----:B------:R-:W-:Y:S05]  /*65e0*/  MOV R3, UR7 ;  /* 0x0000000700037c02 */ /* 0x000fea0008000f00 */
[----:B-----5:R2:W5:Y:S02]  /*65f0*/  @P3 LDG.E R35, desc[UR48][R2.64] ;  /* 0x0000003002233981 */ /* 0x020564000c1e1900 */
[----:B-12---:R-:W-:Y:S02]  /*6600*/  @!P3 IMAD.U32 R35, RZ, RZ, UR4 ;  /* 0x00000004ff23be24 */ /* 0x006fe4000f8e00ff */
.L_x_106:
[----:B------:R-:W-:Y:S05]  /*6610*/  @!P4 BRA `(.L_x_107) ;  /* 0x000000000020c947 */ /* 0x000fea0003800000 */
[----:B------:R-:W-:Y:S04]  /*6620*/  ISETP.NE.U32.AND P3, PT, R52, RZ, PT ;  /* 0x000000ff3400720c */ /* 0x000fe80003f65070 */
[----:B------:R-:W-:Y:S11]  /*6630*/  ISETP.NE.AND.EX P3, PT, R53, RZ, PT, P3 ;  /* 0x000000ff3500720c */ /* 0x000ff60003f65330 */
[----:B------:R-:W-:Y:S02]  /*6640*/  @!UPT UIADD3 URZ, UPT, UPT, URZ, URZ, URZ ;  /* 0x000000fffffff290 */ /* 0x000fe4000fffe0ff */
[----:B------:R-:W1:Y:S01]  /*6650*/  @P3 LDC.64 R2, c[0x0][0x8a8] ;  /* 0x00022a00ff023b82 */ /* 0x000e620000000a00 */
[----:B------:R-:W-:Y:S04]  /*6660*/  @P3 IMAD R0, R54, UR60, RZ ;  /* 0x0000003c36003c24 */ /* 0x000fe8000f8e02ff */
[----:B-1----:R-:W-:Y:S05]  /*6670*/  @P3 IMAD.WIDE R2, R0, 0x4, R2 ;  /* 0x0000000400023825 */ /* 0x002fea00078e0202 */
[----:B-----5:R1:W5:Y:S02]  /*6680*/  @P3 LDG.E R33, desc[UR48][R2.64] ;  /* 0x0000003002213981 */ /* 0x020364000c1e1900 */
[----:B-1----:R-:W2:Y:S02]  /*6690*/  @!P3 LDC R33, c[0x0][0x8a0] ;  /* 0x00022800ff21bb82 */ /* 0x002ea40000000800 */
.L_x_107:
[----:B-----5:R-:W-:Y:S01]  /*66a0*/  FSETP.NEU.AND P3, PT, R35, RZ, PT ;  /* 0x000000ff2300720b */ /* 0x020fe20003f6d000 */
[----:B------:R-:W-:Y:S01]  /*66b0*/  ULOP3.LUT UR4, UR54, 0x1, URZ, 0x3c, !UPT ;  /* 0x0000000136047892 */ /* 0x000fe2000f8e3cff */
[----:B------:R-:W-:Y:S01]  /*66c0*/  SEL R5, RZ, 0xffffffff, P2 ;  /* 0xffffffffff057807 */ /* 0x000fe20001000000 */
[----:B------:R-:W-:Y:S01]  /*66d0*/  IMAD.SHL.U32 R81, R19, 0x40, RZ ;  /* 0x0000004013517824 */ /* 0x000fe200078e00ff */
[----:B------:R-:W-:Y:S01]  /*66e0*/  @P1 LOP3.LUT P2, RZ, R63, 0xff, RZ, 0xc0, !PT ;  /* 0x000000ff3fff1812 */ /* 0x000fe2000784c0ff */
[----:B------:R-:W-:Y:S01]  /*66f0*/  BSSY B1, `(.L_x_108) ;  /* 0x0000044000017945 */ /* 0x000fe20003800000 */
[----:B------:R-:W-:Y:S01]  /*6700*/  @P1 SEL R2, RZ, 0xffffffff, P3 ;  /* 0xffffffffff021807 */ /* 0x000fe20001800000 */
[----:B------:R-:W-:Y:S01]  /*6710*/  IMAD.U32 R39, RZ, RZ, UR4 ;  /* 0x00000004ff277e24 */ /* 0x000fe2000f8e00ff */
[----:B------:R-:W-:Y:S01]  /*6720*/  LEA R84, R30, UR50, 0x3 ;  /* 0x000000321e547c11 */ /* 0x000fe2000f8e18ff */
[----:B------:R-:W-:Y:S01]  /*6730*/  IMAD.HI.U32 R7, R81, R61, RZ ;  /* 0x0000003d51077227 */ /* 0x000fe200078e00ff */
[----:B------:R-:W-:Y:S02]  /*6740*/  @P0 SEL R2, R5, R2, !P2 ;  /* 0x0000000205020207 */ /* 0x000fe40005000000 */
[----:B------:R-:W-:Y:S01]  /*6750*/  SHF.L.U32 R3, R73, 0x1f, RZ ;  /* 0x0000001f49037819 */ /* 0x000fe200000006ff */
[----:B------:R-:W-:Y:S01]  /*6760*/  IMAD.MOV.U32 R86, RZ, RZ, 0x1 ;  /* 0x00000001ff567424 */ /* 0x000fe200078e00ff */
[----:B------:R-:W-:Y:S01]  /*6770*/  @P1 LOP3.LUT R2, R2, 0x1, RZ, 0xc0, !PT ;  /* 0x0000000102021812 */ /* 0x000fe200078ec0ff */
[----:B------:R-:W-:Y:S01]  /*6780*/  IMAD.IADD R34, R32, 0x1, R17 ;  /* 0x0000000120227824 */ /* 0x000fe200078e0211 */
[----:B------:R-:W-:Y:S01]  /*6790*/  ISETP.NE.AND P2, PT, R60, 0x1, PT ;  /* 0x000000013c00780c */ /* 0x000fe20003f45270 */
[----:B------:R-:W-:Y:S01]  /*67a0*/  IMAD.U32 R85, RZ, RZ, UR57 ;  /* 0x00000039ff557e24 */ /* 0x000fe2000f8e00ff */
[----:B------:R-:W-:Y:S01]  /*67b0*/  ISETP.NE.U32.OR P5, PT, R2, 0x1, !P1 ;  /* 0x000000010200780c */ /* 0x000fe20004fa5470 */
[----:B------:R-:W-:Y:S01]  /*67c0*/  IMAD.U32 R2, RZ, RZ, UR57 ;  /* 0x00000039ff027e24 */ /* 0x000fe2000f8e00ff */
[----:B------:R-:W-:Y:S02]  /*67d0*/  ISETP.NE.AND P4, PT, R59, 0x1, PT ;  /* 0x000000013b00780c */ /* 0x000fe40003f85270 */
[----:B------:R-:W-:Y:S02]  /*67e0*/  CS2R R50, SRZ ;  /* 0x0000000000327805 */ /* 0x000fe4000001ff00 */
[----:B------:R-:W-:Y:S02]  /*67f0*/  P2R R83, PR, RZ, 0x20 ;  /* 0x00000020ff537803 */ /* 0x000fe40000000000 */
[----:B------:R-:W-:Y:S02]  /*6800*/  CS2R R48, SRZ ;  /* 0x0000000000307805 */ /* 0x000fe4000001ff00 */
[----:B------:R-:W-:Y:S02]  /*6810*/  LEA R0, R2, UR50, 0x3 ;  /* 0x0000003202007c11 */ /* 0x000fe4000f8e18ff */
[----:B------:R-:W-:Y:S02]  /*6820*/  CS2R R42, SRZ ;  /* 0x00000000002a7805 */ /* 0x000fe4000001ff00 */
[----:B------:R-:W-:Y:S02]  /*6830*/  SHF.R.U32.HI R2, RZ, R58, R7 ;  /* 0x0000003aff027219 */ /* 0x000fe40000011607 */
[----:B------:R-:W-:Y:S02]  /*6840*/  CS2R R40, SRZ ;  /* 0x0000000000287805 */ /* 0x000fe4000001ff00 */
[----:B------:R-:W-:Y:S02]  /*6850*/  SEL R79, R81, R2, !P2 ;  /* 0x00000002514f7207 */ /* 0x000fe40005000000 */
[----:B------:R-:W-:Y:S02]  /*6860*/  @P5 SHF.L.U32 R9, R39, 0x1f, RZ ;  /* 0x0000001f27095819 */ /* 0x000fe400000006ff */
[----:B------:R-:W-:Y:S01]  /*6870*/  PLOP3.LUT P2, PT, PT, PT, UP1, 0x80, 0x8 ;  /* 0x000000000008781c */ /* 0x000fe20003f4f018 */
[----:B------:R-:W-:Y:S01]  /*6880*/  IMAD.HI.U32 R80, R79, UR46, RZ ;  /* 0x0000002e4f507c27 */ /* 0x000fe2000f8e00ff */
[----:B------:R-:W1:Y:S02]  /*6890*/  @P5 SYNCS.PHASECHK.TRANS64.TRYWAIT P1, [R0+URZ+0x1a0], R9 ;  /* 0x0001a009000055a7 */ /* 0x000e6400080211ff */
[----:B------:R-:W-:Y:S02]  /*68a0*/  SEL R2, RZ, 0xffffffff, P3 ;  /* 0xffffffffff027807 */ /* 0x000fe40001800000 */
[----:B------:R-:W-:Y:S02]  /*68b0*/  LOP3.LUT P3, R82, R63, 0xff, RZ, 0xc0, !PT ;  /* 0x000000ff3f527812 */ /* 0x000fe4000786c0ff */
[----:B------:R-:W-:Y:S04]  /*68c0*/  SHF.R.U32.HI R80, RZ, UR47, R80 ;  /* 0x0000002fff507c19 */ /* 0x000fe80008011650 */
[----:B------:R-:W-:Y:S02]  /*68d0*/  SEL R80, R79, R80, !P4 ;  /* 0x000000504f507207 */ /* 0x000fe40006000000 */
[----:B------:R-:W-:Y:S01]  /*68e0*/  @P2 SEL R2, R5, R2, !P3 ;  /* 0x0000000205022207 */ /* 0x000fe20005800000 */
[----:B------:R-:W-:Y:S02]  /*68f0*/  IMAD.MOV R5, RZ, RZ, -R79 ;  /* 0x000000ffff057224 */ /* 0x000fe400078e0a4f */
[----:B------:R-:W-:Y:S01]  /*6900*/  IMAD.MOV R4, RZ, RZ, -R80 ;  /* 0x000000ffff047224 */ /* 0x000fe200078e0a50 */
[----:B------:R3:W4:Y:S01]  /*6910*/  SYNCS.PHASECHK.TRANS64.TRYWAIT P0, [R84+URZ+0x1f0], R3 ;  /* 0x0001f003540075a7 */ /* 0x00072200080011ff */
[----:B------:R-:W-:Y:S01]  /*6920*/  LOP3.LUT R2, R2, 0x1, RZ, 0xc0, !PT ;  /* 0x0000000102027812 */ /* 0x000fe200078ec0ff */
[----:B------:R-:W-:Y:S02]  /*6930*/  IMAD R81, R60, R5, R81 ;  /* 0x000000053c517224 */ /* 0x000fe400078e0251 */
[----:B------:R-:W-:Y:S01]  /*6940*/  IMAD R79, R59, R4, R79 ;  /* 0x000000043b4f7224 */ /* 0x000fe200078e024f */
[----:B------:R-:W-:Y:S04]  /*6950*/  ISETP.NE.U32.AND P2, PT, R2, 0x1, PT ;  /* 0x000000010200780c */ /* 0x000fe80003f45070 */
[----:B------:R-:W-:Y:S02]  /*6960*/  P2R R87, PR, RZ, 0x4 ;  /* 0x00000004ff577803 */ /* 0x000fe40000000000 */
[----:B-1----:R-:W-:Y:S01]  /*6970*/  @P5 SEL R86, RZ, 0x1, !P1 ;  /* 0x00000001ff565807 */ /* 0x002fe20004800000 */
[----:B---3--:R-:W-:Y:S06]  /*6980*/  @!P5 BRA `(.L_x_109) ;  /* 0x000000000068d947 */ /* 0x008fec0003800000 */
[----:B------:R-:W-:Y:S01]  /*6990*/  HFMA2 R43, -RZ, RZ, 0, 0 ;  /* 0x00000000ff2b7431 */ /* 0x000fe200000001ff */
[----:B------:R-:W-:Y:S01]  /*69a0*/  ISETP.NE.AND P1, PT, R86, RZ, PT ;  /* 0x000000ff5600720c */ /* 0x000fe20003f25270 */
[----:B------:R-:W-:Y:S01]  /*69b0*/  IMAD.U32 R5, RZ, RZ, UR57 ;  /* 0x00000039ff057e24 */ /* 0x000fe2000f8e00ff */
[----:B------:R-:W-:Y:S11]  /*69c0*/  BSSY B0, `(.L_x_110) ;  /* 0x0000005000007945 */ /* 0x000ff60003800000 */
[----:B------:R-:W-:Y:S05]  /*69d0*/  @P1 BRA `(.L_x_111) ;  /* 0x00000000000c1947 */ /* 0x000fea0003800000 */
[----:B------:R-:W-:Y:S04]  /*69e0*/  SHF.L.U32 R7, R39, 0x1f, RZ ;  /* 0x0000001f27077819 */ /* 0x000fe800000006ff */
[----:B------:R-:W1:Y:S02]  /*69f0*/  SYNCS.PHASECHK.TRANS64.TRYWAIT P1, [R0+URZ+0x1a0], R7 ;  /* 0x0001a007000075a7 */ /* 0x000e6400080211ff */
[----:B-1----:R-:W-:Y:S05]  /*6a00*/  @!P1 BRA `(.L_x_112) ;  /* 0x0000002400509947 */ /* 0x002fea0003800000 */
.L_x_111:
[----:B------:R-:W-:Y:S05]  /*6a10*/  BSYNC B0 ;  /* 0x0000000000007941 */ /* 0x000fea0003800000 */
.L_x_110:
[----:B------:R-:W-:Y:S01]  /*6a20*/  ISETP.NE.AND P1, PT, R87, RZ, PT ;  /* 0x000000ff5700720c */ /* 0x000fe20003f25270 */
[----:B------:R-:W-:Y:S01]  /*6a30*/  IMAD.MOV.U32 R42, RZ, RZ, RZ ;  /* 0x000000ffff2a7224 */ /* 0x000fe200078e00ff */
[----:B------:R-:W-:Y:S02]  /*6a40*/  CS2R R40, SRZ ;  /* 0x0000000000287805 */ /* 0x000fe4000001ff00 */
[----:B------:R-:W-:Y:S02]  /*6a50*/  CS2R R50, SRZ ;  /* 0x0000000000327805 */ /* 0x000fe4000001ff00 */
[----:B------:R-:W-:Y:S07]  /*6a60*/  CS2R R48, SRZ ;  /* 0x0000000000307805 */ /* 0x000fee000001ff00 */
[----:B-1----:R-:W-:Y:S01]  /*6a70*/  @P1 IMAD R0, R5, 0x800, R74 ;  /* 0x0000080005001824 */ /* 0x002fe200078e024a */
[----:B------:R-:W-:Y:S05]  /*6a80*/  @P1 WARPSYNC.ALL ;  /* 0x0000000000001948 */ /* 0x000fea0003800000 */
[----:B------:R-:W-:Y:S01]  /*6a90*/  @P1 LEA R2, R0, UR50, 0x1 ;  /* 0x0000003200021c11 */ /* 0x000fe2000f8e08ff */
[----:B------:R-:W-:Y:S04]  /*6aa0*/  UIADD3 UR5, UPT, UPT, UR57, 0x1, URZ ;  /* 0x0000000139057890 */ /* 0x000fe8000fffe0ff */
[----:B------:R1:W3:Y:S01]  /*6ab0*/  @P1 LDSM.16.M88.4 R40, [R2+0x400] ;  /* 0x000400000228183b */ /* 0x0002e20000000200 */
[----:B------:R-:W-:Y:S01]  /*6ac0*/  UISETP.NE.AND UP0, UPT, UR5, 0x3, UPT ;  /* 0x000000030500788c */ /* 0x000fe2000bf05270 */
[----:B------:R-:W-:Y:S03]  /*6ad0*/  @P1 IMAD R0, R77, 0x2, R2 ;  /* 0x000000024d001824 */ /* 0x000fe600078e0202 */
[----:B------:R-:W-:Y:S02]  /*6ae0*/  USEL UR4, URZ, 0x1, UP0 ;  /* 0x00000001ff047887 */ /* 0x000fe40008000000 */
[----:B------:R1:W1:Y:S01]  /*6af0*/  @P1 LDSM.16.M88.4 R48, [R0+0x400] ;  /* 0x000400000030183b */ /* 0x0002620000000200 */
[----:B------:R-:W-:Y:S03]  /*6b00*/  USEL UR5, UR5, URZ, UP0 ;  /* 0x000000ff05057287 */ /* 0x000fe60008000000 */
[----:B------:R-:W-:Y:S03]  /*6b10*/  LOP3.LUT R39, R39, UR4, RZ, 0x3c, !PT ;  /* 0x0000000427277c12 */ /* 0x000fe6000f8e3cff */
[----:B------:R-:W-:Y:S02]  /*6b20*/  IMAD.U32 R85, RZ, RZ, UR5 ;  /* 0x00000005ff557e24 */ /* 0x000fe4000f8e00ff */
.L_x_109:
[----:B------:R-:W-:Y:S05]  /*6b30*/  BSYNC B1 ;  /* 0x0000000000017941 */ /* 0x000fea0003800000 */
.L_x_108:
[----:B------:R-:W-:Y:S04]  /*6b40*/  SHF.R.U32.HI R5, RZ, 0x15, R34 ;  /* 0x00000015ff057819 */ /* 0x000fe80000011622 */
[----:B------:R-:W-:Y:S01]  /*6b50*/  LOP3.LUT P1, RZ, R5, 0x3, R76, 0x48, !PT ;  /* 0x0000000305ff7812 */ /* 0x000fe2000782484c */
[----:B------:R-:W-:Y:S01]  /*6b60*/  @!UPT UIADD3 URZ, UPT, UPT, URZ, URZ, URZ ;  /* 0x000000fffffff290 */ /* 0x000fe2000fffe0ff */
[----:B----4-:R-:W-:Y:S11]  /*6b70*/  @P0 BRA `(.L_x_113) ;  /* 0x0000000000080947 */ /* 0x010ff60003800000 */
[----:B------:R-:W4:Y:S02]  /*6b80*/  SYNCS.PHASECHK.TRANS64.TRYWAIT P0, [R84+URZ+0x1f0], R3 ;  /* 0x0001f003540075a7 */ /* 0x000f2400080011ff */
[----:B----4-:R-:W-:Y:S05]  /*6b90*/  @!P0 BRA `(.L_x_114) ;  /* 0x0000002400008947 */ /* 0x010fea0003800000 */
.L_x_113:
[----:B------:R-:W-:Y:S05]  /*6ba0*/  @!P1 BRA `(.L_x_115) ;  /* 0x0000000000409947 */ /* 0x000fea0003800000 */
[----:B------:R-:W5:Y:S01]  /*6bb0*/  LDCU.64 UR8, c[0x4][0x70] ;  /* 0x01000e00ff0877ac */ /* 0x000f620008000a00 */
[----:B----4-:R-:W-:Y:S01]  /*6bc0*/  MOV R3, 0x0 ;  /* 0x0000000000037802 */ /* 0x010fe20000000f00 */
[----:B------:R-:W-:Y:S02]  /*6bd0*/  HFMA2 R12, -RZ, RZ, 0, 5.9604644775390625e-08 ;  /* 0x00000001ff0c7431 */ /* 0x000fe400000001ff */
[----:B------:R-:W-:Y:S02]  /*6be0*/  IMAD.MOV.U32 R8, RZ, RZ, 0x192 ;  /* 0x00000192ff087424 */ /* 0x000fe400078e00ff */
[----:B------:R-:W-:Y:S01]  /*6bf0*/  IMAD.MOV.U32 R13, RZ, RZ, RZ ;  /* 0x000000ffff0d7224 */ /* 0x000fe200078e00ff */
[----:B------:R-:W4:Y:S01]  /*6c00*/  LDCU.64 UR6, c[0x4][0x78] ;  /* 0x01000f00ff0677ac */ /* 0x000f220008000a00 */
[----:B-1----:R-:W1:Y:S01]  /*6c10*/  LDC.64 R2, c[0x4][R3] ;  /* 0x0100000003027b82 */ /* 0x002e620000000a00 */
[----:B------:R-:W2:Y:S01]  /*6c20*/  LDCU.64 UR4, c[0x4][0x10] ;  /* 0x01000200ff0477ac */ /* 0x000ea20008000a00 */
[----:B-----5:R-:W-:Y:S01]  /*6c30*/  MOV R5, UR9 ;  /* 0x0000000900057c02 */ /* 0x020fe20008000f00 */
[----:B------:R-:W-:Y:S01]  /*6c40*/  IMAD.U32 R4, RZ, RZ, UR8 ;  /* 0x00000008ff047e24 */ /* 0x000fe2000f8e00ff */
[----:B----4-:R-:W-:Y:S01]  /*6c50*/  MOV R7, UR7 ;  /* 0x0000000700077c02 */ /* 0x010fe20008000f00 */
[----:B------:R-:W-:Y:S01]  /*6c60*/  IMAD.U32 R6, RZ, RZ, UR6 ;  /* 0x00000006ff067e24 */ /* 0x000fe2000f8e00ff */
[----:B--2---:R-:W-:Y:S01]  /*6c70*/  MOV R11, UR5 ;  /* 0x00000005000b7c02 */ /* 0x004fe20008000f00 */
[----:B------:R-:W-:Y:S02]  /*6c80*/  IMAD.U32 R10, RZ, RZ, UR4 ;  /* 0x00000004ff0a7e24 */ /* 0x000fe4000f8e00ff */
[----:B------:R-:W-:Y:S07]  /*6c90*/  LEPC R20, `(.L_x_115) ;  /* 0x000000001014794e */ /* 0x000fee0000000000 */
[----:B-1-3--:R-:W-:Y:S05]  /*6ca0*/  CALL.ABS.NOINC R2 ;  /* 0x0000000002007343 */ /* 0x00afea0003c00000 */
.L_x_115:
[----:B------:R-:W-:Y:S05]  /*6cb0*/  WARPSYNC.ALL ;  /* 0x0000000000007948 */ /* 0x000fea0003800000 */
[----:B------:R-:W-:Y:S01]  /*6cc0*/  R2UR UR4, R34 ;  /* 0x00000000220472ca */ /* 0x000fe200000e0000 */
[--C-:B---3--:R-:W-:Y:S01]  /*6cd0*/  HADD2.F32 R20, -RZ, R40.reuse.H0_H0 ;  /* 0x20000028ff147230 */ /* 0x108fe20000004100 */
[----:B------:R-:W-:Y:S01]  /*6ce0*/  MOV R69, UR57 ;  /* 0x0000003900457c02 */ /* 0x000fe20008000f00 */
[----:B------:R-:W-:Y:S01]  /*6cf0*/  HADD2.F32 R21, -RZ, R40.H1_H1 ;  /* 0x30000028ff157230 */ /* 0x000fe20000004100 */
[----:B------:R-:W-:Y:S01]  /*6d00*/  SHF.L.U32 R88, R77, 0x1, RZ ;  /* 0x000000014d587819 */ /* 0x000fe200000006ff */
[----:B------:R-:W-:Y:S01]  /*6d10*/  HADD2.F32 R36, -RZ, R41.H1_H1 ;  /* 0x30000029ff247230 */ /* 0x000fe20000004100 */
[----:B------:R-:W-:Y:S01]  /*6d20*/  LEA R89, R69, R74, 0xb ;  /* 0x0000004a45597211 */ /* 0x000fe200078e58ff */
[----:B-1----:R-:W-:Y:S01]  /*6d30*/  HADD2.F32 R37, -RZ, R48.H0_H0 ;  /* 0x20000030ff257230 */ /* 0x002fe20000004100 */
[----:B------:R-:W-:Y:S01]  /*6d40*/  ISETP.NE.AND P0, PT, R75, RZ, PT ;  /* 0x000000ff4b00720c */ /* 0x000fe20003f05270 */
[----:B------:R-:W-:Y:S01]  /*6d50*/  HADD2.F32 R38, -RZ, R51.H1_H1 ;  /* 0x30000033ff267230 */ /* 0x000fe20000004100 */
[----:B------:R-:W-:Y:S01]  /*6d60*/  LEA R91, R89, UR50, 0x1 ;  /* 0x00000032595b7c11 */ /* 0x000fe2000f8e08ff */
[----:B------:R-:W-:Y:S02]  /*6d70*/  BSSY.RECONVERGENT B0, `(.L_x_116) ;  /* 0x0000049000007945 */ /* 0x000fe40003800200 */
[----:B------:R-:W2:Y:S01]  /*6d80*/  LDTM.16dp256bit.x4 R4, tmem[UR4] ;  /* 0x00000004000479ee */ /* 0x000ea20008120000 */
[----:B------:R-:W-:Y:S01]  /*6d90*/  IADD3 R90, PT, PT, R88, 0x400, R91 ;  /* 0x00000400585a7810 */ /* 0x000fe20007ffe05b */
[C---:B--2---:R-:W-:Y:S01]  /*6da0*/  FMUL R0, R33.reuse, R4 ;  /* 0x0000000421007220 */ /* 0x044fe20000400000 */
[C---:B------:R-:W-:Y:S01]  /*6db0*/  FMUL R2, R33.reuse, R5 ;  /* 0x0000000521027220 */ /* 0x040fe20000400000 */
[C---:B----4-:R-:W-:Y:S01]  /*6dc0*/  FMUL R3, R33.reuse, R6 ;  /* 0x0000000621037220 */ /* 0x050fe20000400000 */
[----:B------:R-:W-:Y:S01]  /*6dd0*/  FMUL R7, R33, R7 ;  /* 0x0000000721077220 */ /* 0x000fe20000400000 */
[C---:B------:R-:W-:Y:S01]  /*6de0*/  FFMA R0, R35.reuse, R20, R0 ;  /* 0x0000001423007223 */ /* 0x040fe20000000000 */
[----:B------:R-:W-:Y:S02]  /*6df0*/  HADD2.F32 R20, -RZ, R41.H0_H0 ;  /* 0x20000029ff147230 */ /* 0x000fe40000004100 */
[----:B------:R-:W-:Y:S01]  /*6e00*/  FFMA R2, R35, R21, R2 ;  /* 0x0000001523027223 */ /* 0x000fe20000000002 */
[C---:B------:R-:W-:Y:S01]  /*6e10*/  FMUL R4, R33.reuse, R8 ;  /* 0x0000000821047220 */ /* 0x040fe20000400000 */
[----:B------:R-:W-:Y:S01]  /*6e20*/  FMUL R5, R33, R9 ;  /* 0x0000000921057220 */ /* 0x000fe20000400000 */
[--C-:B------:R-:W-:Y:S02]  /*6e30*/  HADD2.F32 R21, -RZ, R43.reuse.H0_H0 ;  /* 0x2000002bff157230 */ /* 0x100fe40000004100 */
[C---:B------:R-:W-:Y:S01]  /*6e40*/  FFMA R3, R35.reuse, R20, R3 ;  /* 0x0000001423037223 */ /* 0x040fe20000000003 */
[--C-:B------:R-:W-:Y:S01]  /*6e50*/  HADD2.F32 R20, -RZ, R42.reuse.H0_H0 ;  /* 0x2000002aff147230 */ /* 0x100fe20000004100 */
[----:B------:R-:W-:Y:S01]  /*6e60*/  F2FP.F16.F32.PACK_AB R44, R2, R0 ;  /* 0x00000000022c723e */ /* 0x000fe200000000ff */
[----:B------:R-:W-:Y:S01]  /*6e70*/  FFMA R7, R35, R36, R7 ;  /* 0x0000002423077223 */ /* 0x000fe20000000007 */
[----:B------:R-:W-:Y:S01]  /*6e80*/  FMUL R6, R33, R10 ;  /* 0x0000000a21067220 */ /* 0x000fe20000400000 */
[----:B------:R-:W-:Y:S02]  /*6e90*/  HADD2.F32 R36, -RZ, R43.H1_H1 ;  /* 0x3000002bff247230 */ /* 0x000fe40000004100 */
[----:B------:R-:W-:Y:S01]  /*6ea0*/  FFMA R4, R35, R20, R4 ;  /* 0x0000001423047223 */ /* 0x000fe20000000004 */
[----:B------:R-:W-:Y:S01]  /*6eb0*/  HADD2.F32 R20, -RZ, R42.H1_H1 ;  /* 0x3000002aff147230 */ /* 0x000fe20000004100 */
[----:B------:R-:W-:Y:S01]  /*6ec0*/  F2FP.F16.F32.PACK_AB R45, R7, R3 ;  /* 0x00000003072d723e */ /* 0x000fe200000000ff */
[C---:B------:R-:W-:Y:S01]  /*6ed0*/  FMUL R11, R33.reuse, R11 ;  /* 0x0000000b210b7220 */ /* 0x040fe20000400000 */
[C---:B------:R-:W-:Y:S01]  /*6ee0*/  FMUL R8, R33.reuse, R12 ;  /* 0x0000000c21087220 */ /* 0x040fe20000400000 */
[----:B------:R-:W-:Y:S01]  /*6ef0*/  FMUL R9, R33, R13 ;  /* 0x0000000d21097220 */ /* 0x000fe20000400000 */
[C---:B------:R-:W-:Y:S01]  /*6f00*/  FFMA R5, R35.reuse, R20, R5 ;  /* 0x0000001423057223 */ /* 0x040fe20000000005 */
[----:B------:R-:W-:Y:S02]  /*6f10*/  HADD2.F32 R20, -RZ, R48.H1_H1 ;  /* 0x30000030ff147230 */ /* 0x000fe40000004100 */
[C---:B------:R-:W-:Y:S01]  /*6f20*/  FFMA R6, R35.reuse, R21, R6 ;  /* 0x0000001523067223 */ /* 0x040fe20000000006 */
[C---:B------:R-:W-:Y:S01]  /*6f30*/  FFMA R11, R35.reuse, R36, R11 ;  /* 0x00000024230b7223 */ /* 0x040fe2000000000b */
[C---:B------:R-:W-:Y:S01]  /*6f40*/  FFMA R8, R35.reuse, R37, R8 ;  /* 0x0000002523087223 */ /* 0x040fe20000000008 */
[--C-:B------:R-:W-:Y:S02]  /*6f50*/  HADD2.F32 R21, -RZ, R49.reuse.H0_H0 ;  /* 0x20000031ff157230 */ /* 0x100fe40000004100 */
[----:B------:R-:W-:Y:S01]  /*6f60*/  FFMA R9, R35, R20, R9 ;  /* 0x0000001423097223 */ /* 0x000fe20000000009 */
[C---:B------:R-:W-:Y:S01]  /*6f70*/  FMUL R10, R33.reuse, R14 ;  /* 0x0000000e210a7220 */ /* 0x040fe20000400000 */
[----:B------:R-:W-:Y:S02]  /*6f80*/  HADD2.F32 R20, -RZ, R49.H1_H1 ;  /* 0x30000031ff147230 */ /* 0x000fe40000004100 */
[C---:B------:R-:W-:Y:S01]  /*6f90*/  FMUL R15, R33.reuse, R15 ;  /* 0x0000000f210f7220 */ /* 0x040fe20000400000 */
[----:B------:R-:W-:Y:S01]  /*6fa0*/  FMUL R12, R33, R16 ;  /* 0x00000010210c7220 */ /* 0x000fe20000400000 */
[C---:B------:R-:W-:Y:S01]  /*6fb0*/  FFMA R10, R35.reuse, R21, R10 ;  /* 0x00000015230a7223 */ /* 0x040fe2000000000a */
[--C-:B------:R-:W-:Y:S02]  /*6fc0*/  HADD2.F32 R36, -RZ, R50.reuse.H1_H1 ;  /* 0x30000032ff247230 */ /* 0x100fe40000004100 */
[----:B------:R-:W-:Y:S01]  /*6fd0*/  FFMA R15, R35, R20, R15 ;  /* 0x00000014230f7223 */ /* 0x000fe2000000000f */
[----:B------:R-:W-:Y:S02]  /*6fe0*/  HADD2.F32 R20, -RZ, R50.H0_H0 ;  /* 0x20000032ff147230 */ /* 0x000fe40000004100 */
[C---:B------:R-:W-:Y:S01]  /*6ff0*/  FMUL R13, R33.reuse, R17 ;  /* 0x00000011210d7220 */ /* 0x040fe20000400000 */
[----:B------:R-:W-:Y:S02]  /*7000*/  HADD2.F32 R21, -RZ, R51.H0_H0 ;  /* 0x20000033ff157230 */ /* 0x000fe40000004100 */
[C---:B------:R-:W-:Y:S01]  /*7010*/  FMUL R14, R33.reuse, R18 ;  /* 0x00000012210e7220 */ /* 0x040fe20000400000 */
[----:B------:R-:W-:Y:S01]  /*7020*/  FMUL R19, R33, R19 ;  /* 0x0000001321137220 */ /* 0x000fe20000400000 */
[C---:B------:R-:W-:Y:S01]  /*7030*/  FFMA R12, R35.reuse, R20, R12 ;  /* 0x00000014230c7223 */ /* 0x040fe2000000000c */
[C---:B------:R-:W-:Y:S01]  /*7040*/  FFMA R13, R35.reuse, R36, R13 ;  /* 0x00000024230d7223 */ /* 0x040fe2000000000d */
[C---:B------:R-:W-:Y:S01]  /*7050*/  FFMA R14, R35.reuse, R21, R14 ;  /* 0x00000015230e7223 */ /* 0x040fe2000000000e */
[----:B------:R-:W-:Y:S01]  /*7060*/  FFMA R19, R35, R38, R19 ;  /* 0x0000002623137223 */ /* 0x000fe20000000013 */
[----:B------:R-:W-:Y:S02]  /*7070*/  F2FP.F16.F32.PACK_AB R46, R5, R4 ;  /* 0x00000004052e723e */ /* 0x000fe400000000ff */
[----:B------:R-:W-:Y:S02]  /*7080*/  F2FP.F16.F32.PACK_AB R47, R11, R6 ;  /* 0x000000060b2f723e */ /* 0x000fe400000000ff */
[----:B------:R-:W-:Y:S02]  /*7090*/  F2FP.F16.F32.PACK_AB R68, R9, R8 ;  /* 0x000000080944723e */ /* 0x000fe400000000ff */
[----:B------:R-:W-:Y:S01]  /*70a0*/  F2FP.F16.F32.PACK_AB R69, R15, R10 ;  /* 0x0000000a0f45723e */ /* 0x000fe200000000ff */
[----:B------:R1:W-:Y:S01]  /*70b0*/  STSM.16.M88.4 [R91+0x400], R44 ;  /* 0x0004002c5b007844 */ /* 0x0003e20000000200 */
[----:B------:R-:W-:Y:S02]  /*70c0*/  F2FP.F16.F32.PACK_AB R70, R13, R12 ;  /* 0x0000000c0d46723e */ /* 0x000fe400000000ff */
[----:B------:R-:W-:Y:S05]  /*70d0*/  F2FP.F16.F32.PACK_AB R71, R19, R14 ;  /* 0x0000000e1347723e */ /* 0x000fea00000000ff */
[----:B------:R1:W-:Y:S01]  /*70e0*/  STSM.16.M88.4 [R90], R68 ;  /* 0x000000445a007844 */ /* 0x0003e20000000200 */
[----:B------:R-:W-:Y:S01]  /*70f0*/  @!PT LDS RZ, [RZ] ;  /* 0x00000000fffff984 */ /* 0x000fe20000000800 */
[----:B------:R-:W-:Y:S01]  /*7100*/  @!PT LDS RZ, [RZ] ;  /* 0x00000000fffff984 */ /* 0x000fe20000000800 */
[----:B------:R-:W-:Y:S01]  /*7110*/  @!PT LDS RZ, [RZ] ;  /* 0x00000000fffff984 */ /* 0x000fe20000000800 */
[----:B------:R-:W-:Y:S01]  /*7120*/  @!PT LDS RZ, [RZ] ;  /* 0x00000000fffff984 */ /* 0x000fe20000000800 */
[----:B------:R2:W-:Y:S07]  /*7130*/  MEMBAR.ALL.CTA ;  /* 0x0000000000007992 */ /* 0x0005ee0000008000 */
[----:B--2---:R-:W2:Y:S02]  /*7140*/  FENCE.VIEW.ASYNC.S ;  /* 0x00000000000073c6 */ /* 0x004ea40000000000 */
[----:B--2---:R-:W-:Y:S06]  /*7150*/  BAR.SYNC.DEFER_BLOCKING 0x1, 0x80 ;  /* 0x0042000000007b1d */ /* 0x004fec0000010000 */
[----:B------:R-:W-:Y:S05]  /*7160*/  @P0 BRA `(.L_x_117) ;  /* 0x0000000000240947 */ /* 0x000fea0003800000 */
[----:B------:R-:W-:Y:S01]  /*7170*/  R2UR UR42, R81 ;  /* 0x00000000512a72ca */ /* 0x000fe200000e0000 */
[----:B------:R-:W-:Y:S01]  /*7180*/  UIADD3 UR6, UP0, UPT, UR58, 0x680, URZ ;  /* 0x000006803a067890 */ /* 0x000fe2000ff1e0ff */
[----:B------:R-:W-:Y:S01]  /*7190*/  R2UR UR43, R79 ;  /* 0x000000004f2b72ca */ /* 0x000fe200000e0000 */
[----:B------:R-:W-:Y:S01]  /*71a0*/  ULEA UR4, UR57, UR50, 0xc ;  /* 0x0000003239047291 */ /* 0x000fe2000f8e60ff */
[----:B------:R-:W-:Y:S01]  /*71b0*/  R2UR UR44, R80 ;  /* 0x00000000502c72ca */ /* 0x000fe200000e0000 */
[----:B------:R-:W-:Y:S02]  /*71c0*/  UIADD3.X UR7, UPT, UPT, URZ, UR59, URZ, UP0, !UPT ;  /* 0x0000003bff077290 */ /* 0x000fe400087fe4ff */
[----:B------:R-:W-:Y:S10]  /*71d0*/  UIADD3 UR40, UPT, UPT, UR4, 0x400, URZ ;  /* 0x0000040004287890 */ /* 0x000ff4000fffe0ff */
[----:B------:R2:W-:Y:S02]  /*71e0*/  UTMASTG.4D.IM2COL [UR40], [UR6] ;  /* 0x00000028060073b5 */ /* 0x0005e40008058000 */
[----:B--2---:R0:W-:Y:S02]  /*71f0*/  UTMACMDFLUSH ;  /* 0x00000000000079b7 */ /* 0x0041e40000000000 */
.L_x_117:
[----:B------:R-:W-:Y:S05]  /*7200*/  BSYNC.RECONVERGENT B0 ;  /* 0x0000000000007941 */ /* 0x000fea0003800200 */
.L_x_116:
[----:B------:R-:W-:Y:S01]  /*7210*/  UIADD3 UR40, UPT, UPT, UR57, 0x1, URZ ;  /* 0x0000000139287890 */ /* 0x000fe2000fffe0ff */
[----:B------:R-:W-:Y:S03]  /*7220*/  BSSY.RECONVERGENT B0, `(.L_x_118) ;  /* 0x0000005000007945 */ /* 0x000fe60003800200 */
[----:B------:R-:W-:Y:S04]  /*7230*/  UISETP.NE.AND UP0, UPT, UR40, 0x3, UPT ;  /* 0x000000032800788c */ /* 0x000fe8000bf05270 */
[----:B------:R-:W-:Y:S01]  /*7240*/  USEL UR42, UR40, URZ, UP0 ;  /* 0x000000ff282a7287 */ /* 0x000fe20008000000 */
[----:B------:R-:W-:Y:S11]  /*7250*/  @P0 BRA `(.L_x_119) ;  /* 0x0000000000040947 */ /* 0x000ff60003800000 */
[----:B------:R-:W-:Y:S04]  /*7260*/  DEPBAR.LE SB0, 0x1 ;  /* 0x000080400000791a */ /* 0x000fe80000000000 */
.L_x_119:
[----:B------:R-:W-:Y:S05]  /*7270*/  BSYNC.RECONVERGENT B0 ;  /* 0x0000000000007941 */ /* 0x000fea0003800200 */
.L_x_118:
[----:B------:R-:W-:Y:S01]  /*7280*/  BAR.SYNC.DEFER_BLOCKING 0x1, 0x80 ;  /* 0x0042000000007b1d */ /* 0x000fe20000010000 */
[----:B------:R-:W-:Y:S01]  /*7290*/  ISETP.NE.AND P1, PT, R83, RZ, PT ;  /* 0x000000ff5300720c */ /* 0x000fe20003f25270 */
[----:B------:R-:W-:Y:S01]  /*72a0*/  UISETP.NE.AND UP0, UPT, UR53, URZ, UPT ;  /* 0x000000ff3500728c */ /* 0x000fe2000bf05270 */
[----:B------:R-:W-:Y:S11]  /*72b0*/  LEA R3, R85, UR50, 0x3 ;  /* 0x0000003255037c11 */ /* 0x000ff6000f8e18ff */
[----:B------:R-:W-:Y:S01]  /*72c0*/  @P1 SHF.L.U32 R4, R39, 0x1f, RZ ;  /* 0x0000001f27041819 */ /* 0x000fe200000006ff */
[----:B------:R-:W-:Y:S06]  /*72d0*/  BRA.U !UP0, `(.L_x_120) ;  /* 0x0000000108247547 */ /* 0x000fec000b800000 */
[----:B------:R-:W2:Y:S01]  /*72e0*/  S2R R0, SR_CgaCtaId ;  /* 0x0000000000007919 */ /* 0x000ea20000008800 */
[----:B------:R-:W-:Y:S01]  /*72f0*/  IMAD.U32 R2, RZ, RZ, UR52 ;  /* 0x00000034ff027e24 */ /* 0x000fe2000f8e00ff */
[----:B------:R-:W-:Y:S04]  /*7300*/  UIADD3 UR52, UPT, UPT, UR52, 0x1, URZ ;  /* 0x0000000134347890 */ /* 0x000fe8000fffe0ff */
[----:B------:R-:W-:Y:S01]  /*7310*/  @P1 LEA R2, R2, UR50, 0x3 ;  /* 0x0000003202021c11 */ /* 0x000fe2000f8e18ff */
[----:B------:R-:W-:Y:S04]  /*7320*/  UISETP.NE.AND UP0, UPT, UR52, 0x3, UPT ;  /* 0x000000033400788c */ /* 0x000fe8000bf05270 */
[----:B------:R-:W-:Y:S01]  /*7330*/  @P1 VIADD R5, R2, 0x1b8 ;  /* 0x000001b802051836 */ /* 0x000fe20000000000 */
[----:B------:R-:W-:Y:S04]  /*7340*/  USEL UR52, UR52, URZ, UP0 ;  /* 0x000000ff34347287 */ /* 0x000fe80008000000 */
[----:B--2---:R-:W-:Y:S04]  /*7350*/  @P1 PRMT R0, R0, 0x654, R5 ;  /* 0x0000065400001816 */ /* 0x004fe80000000005 */
[----:B------:R2:W-:Y:S04]  /*7360*/  @P1 SYNCS.ARRIVE.TRANS64.RED.A1T0 RZ, [R0+URZ], RZ ;  /* 0x000000ff00ff19a7 */ /* 0x0005e800081004ff */
.L_x_120:
[----:B------:R-:W3:Y:S01]  /*7370*/  @P1 SYNCS.PHASECHK.TRANS64.TRYWAIT P0, [R3+URZ+0x1a0], R4 ;  /* 0x0001a004030015a7 */ /* 0x000ee200080011ff */
[----:B------:R-:W-:Y:S01]  /*7380*/  BSSY B1, `(.L_x_121) ;  /* 0x0000013000017945 */ /* 0x000fe20003800000 */
[----:B---3--:R-:W-:Y:S03]  /*7390*/  @P1 SEL R86, RZ, 0x1, !P0 ;  /* 0x00000001ff561807 */ /* 0x008fe60004000000 */
[----:B------:R-:W-:Y:S05]  /*73a0*/  @!P1 BRA `(.L_x_122) ;  /* 0x0000000000409947 */ /* 0x000fea0003800000 */
[----:B------:R-:W-:Y:S01]  /*73b0*/  ISETP.NE.AND P1, PT, R87, RZ, PT ;  /* 0x000000ff5700720c */ /* 0x000fe20003f25270 */
[----:B------:R-:W-:Y:S01]  /*73c0*/  BSSY B0, `(.L_x_123) ;  /* 0x0000009000007945 */ /* 0x000fe20003800000 */
[----:B------:R-:W-:Y:S11]  /*73d0*/  ISETP.NE.AND P0, PT, R86, RZ, PT ;  /* 0x000000ff5600720c */ /* 0x000ff60003f05270 */
[----:B------:R-:W-:Y:S05]  /*73e0*/  @P1 IMAD R5, R85, 0x800, R74 ;  /* 0x0000080055051824 */ /* 0x000fea00078e024a */
[----:B------:R-:W-:Y:S05]  /*73f0*/  @P1 LEA R5, R5, UR50, 0x1 ;  /* 0x0000003205051c11 */ /* 0x000fea000f8e08ff */
[----:B--2---:R-:W-:Y:S01]  /*7400*/  @P1 IMAD.IADD R0, R88, 0x1, R5 ;  /* 0x0000000158001824 */ /* 0x004fe200078e0205 */
[----:B------:R-:W-:Y:S06]  /*7410*/  @P0 BRA `(.L_x_124) ;  /* 0x00000000000c0947 */ /* 0x000fec0003800000 */
[----:B------:R-:W-:Y:S04]  /*7420*/  SHF.L.U32 R2, R39, 0x1f, RZ ;  /* 0x0000001f27027819 */ /* 0x000fe800000006ff */
[----:B------:R-:W2:Y:S02]  /*7430*/  SYNCS.PHASECHK.TRANS64.TRYWAIT P0, [R3+URZ+0x1a0], R2 ;  /* 0x0001a002030075a7 */ /* 0x000ea400080011ff */
[----:B--2---:R-:W-:Y:S05]  /*7440*/  @!P0 BRA `(.L_x_125) ;  /* 0x0000001800e88947 */ /* 0x004fea0003800000 */
.L_x_124:
[----:B------:R-:W-:Y:S05]  /*7450*/  BSYNC B0 ;  /* 0x0000000000007941 */ /* 0x000fea0003800000 */
.L_x_123:
[----:B------:R-:W-:Y:S11]  /*7460*/  ISETP.NE.AND P0, PT, R87, RZ, PT ;  /* 0x000000ff5700720c */ /* 0x000ff60003f05270 */
[----:B------:R-:W-:Y:S02]  /*7470*/  @!UPT UIADD3 URZ, UPT, UPT, URZ, URZ, URZ ;  /* 0x000000fffffff290 */ /* 0x000fe4000fffe0ff */
[----:B------:R-:W-:Y:S05]  /*7480*/  @P0 WARPSYNC.ALL ;  /* 0x0000000000000948 */ /* 0x000fea0003800000 */
[----:B------:R3:W4:Y:S04]  /*7490*/  @P0 LDSM.16.M88.4 R40, [R5+0x400] ;  /* 0x000400000528083b */ /* 0x0007280000000200 */
[----:B------:R3:W1:Y:S02]  /*74a0*/  @P0 LDSM.16.M88.4 R48, [R0+0x400] ;  /* 0x000400000030083b */ /* 0x0006640000000200 */
.L_x_122:
[----:B------:R-:W-:Y:S05]  /*74b0*/  BSYNC B1 ;  /* 0x0000000000017941 */ /* 0x000fea0003800000 */
.L_x_121:
[----:B--2---:R-:W-:Y:S05]  /*74c0*/  VIADD R3, R34, 0x20 ;  /* 0x0000002022037836 */ /* 0x004fea0000000000 */
[----:B------:R-:W-:Y:S04]  /*74d0*/  SHF.R.U32.HI R3, RZ, 0x15, R3 ;  /* 0x00000015ff037819 */ /* 0x000fe80000011603 */
[----:B------:R-:W-:Y:S11]  /*74e0*/  LOP3.LUT P0, RZ, R3, 0x3, R76, 0x48, !PT ;  /* 0x0000000303ff7812 */ /* 0x000ff6000780484c */
[----:B------:R-:W-:Y:S02]  /*74f0*/  @!UPT UIADD3 URZ, UPT, UPT, URZ, URZ, URZ ;  /* 0x000000fffffff290 */ /* 0x000fe4000fffe0ff */
[----:B------:R-:W-:Y:S05]  /*7500*/  @!P0 BRA `(.L_x_126) ;  /* 0x0000000000408947 */ /* 0x000fea0003800000 */
[----:B------:R-:W3:Y:S01]  /*7510*/  LDCU.64 UR8, c[0x4][0x70] ;  /* 0x01000e00ff0877ac */ /* 0x000ee20008000a00 */
[----:B------:R-:W-:Y:S01]  /*7520*/  MOV R3, 0x0 ;  /* 0x0000000000037802 */ /* 0x000fe20000000f00 */
[----:B------:R-:W-:Y:S02]  /*7530*/  HFMA2 R12, -RZ, RZ, 0, 5.9604644775390625e-08 ;  /* 0x00000001ff0c7431 */ /* 0x000fe400000001ff */
[----:B------:R-:W-:Y:S02]  /*7540*/  IMAD.MOV.U32 R8, RZ, RZ, 0x192 ;  /* 0x00000192ff087424 */ /* 0x000fe400078e00ff */
[----:B------:R-:W-:Y:S01]  /*7550*/  IMAD.MOV.U32 R13, RZ, RZ, RZ ;  /* 0x000000ffff0d7224 */ /* 0x000fe200078e00ff */
[----:B------:R-:W2:Y:S01]  /*7560*/  LDCU.64 UR6, c[0x4][0x78] ;  /* 0x01000f00ff0677ac */ /* 0x000ea20008000a00 */
[----:B------:R-:W1:Y:S01]  /*7570*/  LDC.64 R2, c[0x4][R3] ;  /* 0x0100000003027b82 */ /* 0x000e620000000a00 */
[----:B------:R-:W5:Y:S01]  /*7580*/  LDCU.64 UR4, c[0x4][0x10] ;  /* 0x01000200ff0477ac */ /* 0x000f620008000a00 */
[----:B---3--:R-:W-:Y:S01]  /*7590*/  MOV R5, UR9 ;  /* 0x0000000900057c02 */ /* 0x008fe20008000f00 */
[----:B------:R-:W-:Y:S01]  /*75a0*/  IMAD.U32 R4, RZ, RZ, UR8 ;  /* 0x00000008ff047e24 */ /* 0x000fe2000f8e00ff */
[----:B--2---:R-:W-:Y:S01]  /*75b0*/  MOV R7, UR7 ;  /* 0x0000000700077c02 */ /* 0x004fe20008000f00 */
[----:B------:R-:W-:Y:S01]  /*75c0*/  IMAD.U32 R6, RZ, RZ, UR6 ;  /* 0x00000006ff067e24 */ /* 0x000fe2000f8e00ff */
[----:B-----5:R-:W-:Y:S01]  /*75d0*/  MOV R11, UR5 ;  /* 0x00000005000b7c02 */ /* 0x020fe20008000f00 */
[----:B------:R-:W-:Y:S02]  /*75e0*/  IMAD.U32 R10, RZ, RZ, UR4 ;  /* 0x00000004ff0a7e24 */ /* 0x000fe4000f8e00ff */
[----:B------:R-:W-:Y:S07]  /*75f0*/  LEPC R20, `(.L_x_126) ;  /* 0x000000001014794e */ /* 0x000fee0000000000 */
[----:B-1--4-:R-:W-:Y:S05]  /*7600*/  CALL.ABS.NOINC R2 ;  /* 0x0000000002007343 */ /* 0x012fea0003c00000 */
.L_x_126:
[----:B------:R-:W-:Y:S01]  /*7610*/  ISETP.NE.AND P0, PT, R75, RZ, PT ;  /* 0x000000ff4b00720c */ /* 0x000fe20003f05270 */
[----:B------:R-:W-:Y:S05]  /*7620*/  WARPSYNC.ALL ;  /* 0x0000000000007948 */ /* 0x000fea0003800000 */
[----:B------:R-:W-:Y:S01]  /*7630*/  R2UR UR4, R34 ;  /* 0x00000000220472ca */ /* 0x000fe200000e0000 */
[--C-:B----4-:R-:W-:Y:S01]  /*7640*/  HADD2.F32 R20, -RZ, R40.reuse.H0_H0 ;  /* 0x20000028ff147230 */ /* 0x110fe20000004100 */
[----:B------:R-:W-:Y:S01]  /*7650*/  R2UR UR5, R84 ;  /* 0x00000000540572ca */ /* 0x000fe200000e0000 */
[----:B------:R-:W-:Y:S01]  /*7660*/  HADD2.F32 R36, -RZ, R40.H1_H1 ;  /* 0x30000028ff247230 */ /* 0x000fe20000004100 */
[----:B------:R-:W-:Y:S01]  /*7670*/  MOV R85, UR42 ;  /* 0x0000002a00557c02 */ /* 0x000fe20008000f00 */
[--C-:B------:R-:W-:Y:S01]  /*7680*/  HADD2.F32 R21, -RZ, R41.reuse.H0_H0 ;  /* 0x20000029ff157230 */ /* 0x100fe20000004100 */
[----:B------:R-:W-:Y:S01]  /*7690*/  BSSY.RECONVERGENT B0, `(.L_x_127) ;  /* 0x0000052000007945 */ /* 0x000fe20003800200 */
[----:B------:R-:W-:Y:S01]  /*76a0*/  HADD2.F32 R38, -RZ, R41.H1_H1 ;  /* 0x30000029ff267230 */ /* 0x000fe20000004100 */
[----:B------:R-:W-:Y:S01]  /*76b0*/  LEA R85, R85, R74, 0xb ;  /* 0x0000004a55557211 */ /* 0x000fe200078e58ff */
[--C-:B------:R-:W-:Y:S02]  /*76c0*/  HADD2.F32 R37, -RZ, R42.reuse.H0_H0 ;  /* 0x2000002aff257230 */ /* 0x100fe40000004100 */
[----:B------:R-:W-:Y:S01]  /*76d0*/  HADD2.F32 R40, -RZ, R42.H1_H1 ;  /* 0x3000002aff287230 */ /* 0x000fe20000004100 */
[----:B------:R-:W-:Y:S01]  /*76e0*/  LEA R89, R85, UR50, 0x1 ;  /* 0x0000003255597c11 */ /* 0x000fe2000f8e08ff */
[----:B---3--:R-:W2:Y:S01]  /*76f0*/  LDTM.16dp256bit.x4 R4, tmem[UR4+0x20] ;  /* 0x00002004000479ee */ /* 0x008ea20008120000 */
[----:B------:R-:W-:Y:S01]  /*7700*/  NOP ;  /* 0x0000000000007918 */ /* 0x000fe20000000000 */
[----:B------:R-:W-:Y:S01]  /*7710*/  UIADD3 UR5, UPT, UPT, UR5, 0x200, URZ ;  /* 0x0000020005057890 */ /* 0x000fe2000fffe0ff */
[----:B------:R-:W-:Y:S01]  /*7720*/  IADD3 R88, PT, PT, R88, 0x400, R89 ;  /* 0x0000040058587810 */ /* 0x000fe20007ffe059 */
[--C-:B------:R-:W-:Y:S02]  /*7730*/  HADD2.F32 R39, -RZ, R43.reuse.H0_H0 ;  /* 0x2000002bff277230 */ /* 0x100fe40000004100 */
[----:B------:R-:W-:Y:S01]  /*7740*/  UPRMT UR5, UR45, 0x654, UR5 ;  /* 0x000006542d057896 */ /* 0x000fe20008000005 */
[----:B------:R-:W-:Y:S02]  /*7750*/  HADD2.F32 R42, -RZ, R43.H1_H1 ;  /* 0x3000002bff2a7230 */ /* 0x000fe40000004100 */
[--C-:B-1----:R-:W-:Y:S02]  /*7760*/  HADD2.F32 R41, -RZ, R48.reuse.H0_H0 ;  /* 0x20000030ff297230 */ /* 0x102fe40000004100 */
[----:B------:R-:W-:Y:S02]  /*7770*/  HADD2.F32 R43, -RZ, R48.H1_H1 ;  /* 0x30000030ff2b7230 */ /* 0x000fe40000004100 */
[--C-:B------:R-:W-:Y:S02]  /*7780*/  HADD2.F32 R44, -RZ, R49.reuse.H0_H0 ;  /* 0x20000031ff2c7230 */ /* 0x100fe40000004100 */
[----:B--2---:R-:W-:Y:S01]  /*7790*/  SYNCS.ARRIVE.TRANS64.RED.A1T0 RZ, [UR5], RZ ;  /* 0x000000ffffff79a7 */ /* 0x004fe20008100405 */
[----:B------:R-:W-:Y:S02]  /*77a0*/  HADD2.F32 R46, -RZ, R49.H1_H1 ;  /* 0x30000031ff2e7230 */ /* 0x000fe40000004100 */
[--C-:B------:R-:W-:Y:S02]  /*77b0*/  HADD2.F32 R45, -RZ, R50.reuse.H0_H0 ;  /* 0x20000032ff2d7230 */ /* 0x100fe40000004100 */
[----:B------:R-:W-:Y:S02]  /*77c0*/  HADD2.F32 R48, -RZ, R50.H1_H1 ;  /* 0x30000032ff307230 */ /* 0x000fe40000004100 */
[--C-:B------:R-:W-:Y:S02]  /*77d0*/  HADD2.F32 R47, -RZ, R51.reuse.H0_H0 ;  /* 0x20000033ff2f7230 */ /* 0x100fe40000004100 */
[C---:B------:R-:W-:Y:S01]  /*77e0*/  FMUL R4, R33.reuse, R4 ;  /* 0x0000000421047220 */ /* 0x040fe20000400000 */
[C---:B------:R-:W-:Y:S01]  /*77f0*/  FMUL R5, R33.reuse, R5 ;  /* 0x0000000521057220 */ /* 0x040fe20000400000 */
[C---:B------:R-:W-:Y:S01]  /*7800*/  FMUL R6, R33.reuse, R6 ;  /* 0x0000000621067220 */ /* 0x040fe20000400000 */
[----:B------:R-:W-:Y:S01]  /*7810*/  FMUL R7, R33, R7 ;  /* 0x0000000721077220 */ /* 0x000fe20000400000 */
[C---:B------:R-:W-:Y:S01]  /*7820*/  FFMA R4, R35.reuse, R20, R4 ;  /* 0x0000001423047223 */ /* 0x040fe20000000004 */
[C---:B------:R-:W-:Y:S01]  /*7830*/  FFMA R5, R35.reuse, R36, R5 ;  /* 0x0000002423057223 */ /* 0x040fe20000000005 */
[C---:B------:R-:W-:Y:S01]  /*7840*/  FFMA R6, R35.reuse, R21, R6 ;  /* 0x0000001523067223 */ /* 0x040fe20000000006 */
[----:B------:R-:W-:Y:S01]  /*7850*/  FFMA R7, R35, R38, R7 ;  /* 0x0000002623077223 */ /* 0x000fe20000000007 */
[C---:B------:R-:W-:Y:S01]  /*7860*/  FMUL R8, R33.reuse, R8 ;  /* 0x0000000821087220 */ /* 0x040fe20000400000 */
[----:B------:R-:W-:Y:S01]  /*7870*/  FMUL R9, R33, R9 ;  /* 0x0000000921097220 */ /* 0x000fe20000400000 */
[----:B------:R-:W-:Y:S01]  /*7880*/  F2FP.F16.F32.PACK_AB R68, R5, R4 ;  /* 0x000000040544723e */ /* 0x000fe200000000ff */
[----:B------:R-:W-:Y:S01]  /*7890*/  FMUL R10, R33, R10 ;  /* 0x0000000a210a7220 */ /* 0x000fe20000400000 */
[----:B------:R-:W-:Y:S01]  /*78a0*/  F2FP.F16.F32.PACK_AB R69, R7, R6 ;  /* 0x000000060745723e */ /* 0x000fe200000000ff */
[C---:B------:R-:W-:Y:S01]  /*78b0*/  FFMA R8, R35.reuse, R37, R8 ;  /* 0x0000002523087223 */ /* 0x040fe20000000008 */
[----:B------:R-:W-:Y:S01]  /*78c0*/  FFMA R9, R35, R40, R9 ;  /* 0x0000002823097223 */ /* 0x000fe20000000009 */
[C---:B------:R-:W-:Y:S01]  /*78d0*/  FMUL R11, R33.reuse, R11 ;  /* 0x0000000b210b7220 */ /* 0x040fe20000400000 */
[C---:B------:R-:W-:Y:S01]  /*78e0*/  FMUL R0, R33.reuse, R12 ;  /* 0x0000000c21007220 */ /* 0x040fe20000400000 */
[----:B------:R-:W-:Y:S01]  /*78f0*/  FMUL R2, R33, R13 ;  /* 0x0000000d21027220 */ /* 0x000fe20000400000 */
[----:B------:R-:W-:Y:S01]  /*7900*/  FFMA R10, R35, R39, R10 ;  /* 0x00000027230a7223 */ /* 0x000fe2000000000a */
        /* <DEDUP_REMOVED lines=8> */
[----:B------:R-:W-:Y:S02]  /*7990*/  HADD2.F32 R50, -RZ, R51.H1_H1 ;  /* 0x30000033ff327230 */ /* 0x000fe40000004100 */
[----:B------:R-:W-:Y:S01]  /*79a0*/  FMUL R14, R33, R18 ;  /* 0x00000012210e7220 */ /* 0x000fe20000400000 */
[----:B------:R-:W-:Y:S01]  /*79b0*/  FFMA R15, R35, R46, R15 ;  /* 0x0000002e230f7223 */ /* 0x000fe2000000000f */
        /* <DEDUP_REMOVED lines=26> */
[----:B------:R-:W-:Y:S02]  /*7b60*/  UIADD3 UR9, UPT, UPT, UR41, 0x20, URZ ;  /* 0x0000002029097890 */ /* 0x000fe4000fffe0ff */
[----:B------:R-:W-:Y:S02]  /*7b70*/  UIADD3 UR8, UPT, UPT, UR4, 0x400, URZ ;  /* 0x0000040004087890 */ /* 0x000fe4000fffe0ff */
[----:B------:R-:W-:Y:S09]  /*7b80*/  UIADD3.X UR7, UPT, UPT, URZ, UR59, URZ, UP0, !UPT ;  /* 0x0000003bff077290 */ /* 0x000ff200087fe4ff */
[----:B------:R2:W-:Y:S02]  /*7b90*/  UTMASTG.4D.IM2COL [UR8], [UR6] ;  /* 0x00000008060073b5 */ /* 0x0005e40008058000 */
[----:B--2---:R0:W-:Y:S02]  /*7ba0*/  UTMACMDFLUSH ;  /* 0x00000000000079b7 */ /* 0x0041e40000000000 */
.L_x_128:
[----:B------:R-:W-:Y:S05]  /*7bb0*/  BSYNC.RECONVERGENT B0 ;  /* 0x0000000000007941 */ /* 0x000fea0003800200 */
.L_x_127:
[----:B------:R-:W-:Y:S01]  /*7bc0*/  UIADD3 UR42, UPT, UPT, UR42, 0x1, URZ ;  /* 0x000000012a2a7890 */ /* 0x000fe2000fffe0ff */
[----:B------:R-:W-:Y:S03]  /*7bd0*/  BSSY.RECONVERGENT B0, `(.L_x_129) ;  /* 0x0000008000007945 */ /* 0x000fe60003800200 */
[----:B------:R-:W-:Y:S04]  /*7be0*/  UISETP.NE.AND UP0, UPT, UR42, 0x3, UPT ;  /* 0x000000032a00788c */ /* 0x000fe8000bf05270 */
[----:B------:R-:W-:Y:S02]  /*7bf0*/  UISETP.EQ.XOR UP1, UPT, UR40, 0x3, !UP0 ;  /* 0x000000032800788c */ /* 0x000fe4000c722a70 */
[----:B------:R-:W-:Y:S02]  /*7c00*/  USEL UR57, UR42, URZ, UP0 ;  /* 0x000000ff2a397287 */ /* 0x000fe40008000000 */
[----:B------:R-:W-:Y:S04]  /*7c10*/  USEL UR4, URZ, 0x1, !UP1 ;  /* 0x00000001ff047887 */ /* 0x000fe8000c800000 */
[----:B------:R-:W-:Y:S01]  /*7c20*/  ULOP3.LUT UR54, UR54, UR4, URZ, 0x3c, !UPT ;  /* 0x0000000436367292 */ /* 0x000fe2000f8e3cff */
[----:B------:R-:W-:Y:S11]  /*7c30*/  @P0 BRA `(.L_x_130) ;  /* 0x0000000000040947 */ /* 0x000ff60003800000 */
[----:B------:R-:W-:Y:S04]  /*7c40*/  DEPBAR.LE SB0, 0x1 ;  /* 0x000080400000791a */ /* 0x000fe80000000000 */
.L_x_130:
[----:B------:R-:W-:Y:S05]  /*7c50*/  BSYNC.RECONVERGENT B0 ;  /* 0x0000000000007941 */ /* 0x000fea0003800200 */
.L_x_129:
[----:B------:R-:W-:Y:S01]  /*7c60*/  BAR.SYNC.DEFER_BLOCKING 0x1, 0x80 ;  /* 0x0042000000007b1d */ /* 0x000fe20000010000 */
[----:B------:R-:W-:Y:S01]  /*7c70*/  UISETP.NE.AND UP0, UPT, UR53, -0x2, UPT ;  /* 0xfffffffe3500788c */ /* 0x000fe2000bf05270 */
[----:B------:R-:W-:Y:S08]  /*7c80*/  IADD3 R0, PT, PT, R30, 0x1, RZ ;  /* 0x000000011e007810 */ /* 0x000ff00007ffe0ff */
[----:B------:R-:W-:Y:S05]  /*7c90*/  BRA.U !UP0, `(.L_x_131) ;  /* 0x0000000108287547 */ /* 0x000fea000b800000 */
[----:B------:R-:W2:Y:S01]  /*7ca0*/  S2R R2, SR_CgaCtaId ;  /* 0x0000000000027919 */ /* 0x000ea20000008800 */
[----:B------:R-:W-:Y:S01]  /*7cb0*/  ISETP.NE.AND P0, PT, R83, RZ, PT ;  /* 0x000000ff5300720c */ /* 0x000fe20003f05270 */
[----:B------:R-:W-:Y:S01]  /*7cc0*/  IMAD.U32 R3, RZ, RZ, UR52 ;  /* 0x00000034ff037e24 */ /* 0x000fe2000f8e00ff */
[----:B------:R-:W-:Y:S04]  /*7cd0*/  UIADD3 UR52, UPT, UPT, UR52, 0x1, URZ ;  /* 0x0000000134347890 */ /* 0x000fe8000fffe0ff */
[----:B------:R-:W-:Y:S04]  /*7ce0*/  UISETP.NE.AND UP0, UPT, UR52, 0x3, UPT ;  /* 0x000000033400788c */ /* 0x000fe8000bf05270 */
[----:B------:R-:W-:Y:S03]  /*7cf0*/  USEL UR52, UR52, URZ, UP0 ;  /* 0x000000ff34347287 */ /* 0x000fe60008000000 */
[----:B------:R-:W-:Y:S05]  /*7d00*/  @P0 LEA R3, R3, UR50, 0x3 ;  /* 0x0000003203030c11 */ /* 0x000fea000f8e18ff */
[----:B------:R-:W-:Y:S05]  /*7d10*/  @P0 VIADD R3, R3, 0x1b8 ;  /* 0x000001b803030836 */ /* 0x000fea0000000000 */
[----:B--2---:R-:W-:Y:S04]  /*7d20*/  @P0 PRMT R2, R2, 0x654, R3 ;  /* 0x0000065402020816 */ /* 0x004fe80000000003 */
[----:B------:R2:W-:Y:S03]  /*7d30*/  @P0 SYNCS.ARRIVE.TRANS64.RED.A1T0 RZ, [R2+URZ], RZ ;  /* 0x000000ff02ff09a7 */ /* 0x0005e600081004ff */
.L_x_131:
[----:B------:R-:W-:Y:S01]  /*7d40*/  ISETP.NE.AND P1, PT, R78, RZ, PT ;  /* 0x000000ff4e00720c */ /* 0x000fe20003f25270 */
[----:B------:R-:W-:Y:S01]  /*7d50*/  UIADD3 UR53, UPT, UPT, UR53, 0x2, URZ ;  /* 0x0000000235357890 */ /* 0x000fe2000fffe0ff */
[----:B------:R-:W-:Y:S01]  /*7d60*/  ISETP.NE.AND P0, PT, R0, 0x2, PT ;  /* 0x000000020000780c */ /* 0x000fe20003f05270 */
[----:B------:R-:W-:Y:S01]  /*7d70*/  UMOV UR60, UR51 ;  /* 0x00000033003c7c82 */ /* 0x000fe20008000000 */
[----:B------:R-:W-:Y:S01]  /*7d80*/  LOP3.LUT R72, R72, 0x1, RZ, 0x3c, !PT ;  /* 0x0000000148487812 */ /* 0x000fe200078e3cff */
[----:B------:R-:W-:Y:S01]  /*7d90*/  IMAD.IADD R18, R29, 0x1, R62 ;  /* 0x000000011d127824 */ /* 0x000fe200078e023e */
[----:B--2---:R-:W-:Y:S01]  /*7da0*/  SEL R2, RZ, 0x1, P0 ;  /* 0x00000001ff027807 */ /* 0x004fe20000000000 */
[----:B------:R-:W-:Y:S01]  /*7db0*/  IMAD.IADD R19, R31, 0x1, R64 ;  /* 0x000000011f137824 */ /* 0x000fe200078e0240 */
[----:B------:R-:W-:Y:S02]  /*7dc0*/  SEL R30, R0, RZ, P0 ;  /* 0x000000ff001e7207 */ /* 0x000fe40000000000 */
[----:B------:R-:W-:Y:S03]  /*7dd0*/  LOP3.LUT R73, R73, R2, RZ, 0x3c, !PT ;  /* 0x0000000249497212 */ /* 0x000fe600078e3cff */
[----:B------:R-:W-:Y:S05]  /*7de0*/  @P1 BRA `(.L_x_132) ;  /* 0xffffffdc00cc1947 */ /* 0x000fea000383ffff */
[----:B------:R-:W-:-:S09]  /*7df0*/  UISETP.NE.AND UP0, UPT, UR56, URZ, UPT ;  /* 0x000000ff3800728c */ /* 0x000fd2000bf05270 */
[----:B------:R-:W-:Y:S05]  /*7e00*/  BRA.U !UP0, `(.L_x_133) ;  /* 0x0000000108487547 */ /* 0x000fea000b800000 */
[----:B------:R-:W2:Y:S02]  /*7e10*/  LDCU.64 UR4, c[0x0][0x890] ;  /* 0x00011200ff0477ac */ /* 0x000ea40008000a00 */
[----:B--2---:R-:W-:-:S04]  /*7e20*/  UISETP.NE.U32.AND UP0, UPT, UR4, URZ, UPT ;  /* 0x000000ff0400728c */ /* 0x004fc8000bf05070 */
[----:B------:R-:W-:-:S09]  /*7e30*/  UISETP.NE.AND.EX UP0, UPT, UR5, URZ, UPT, UP0 ;  /* 0x000000ff0500728c */ /* 0x000fd2000bf05300 */
[----:B------:R-:W-:Y:S05]  /*7e40*/  BRA.U UP0, `(.L_x_134) ;  /* 0x00000001000c7547 */ /* 0x000fea000b800000 */
[----:B------:R-:W-:-:S13]  /*7e50*/  FSETP.NEU.AND P0, PT, R35, RZ, PT ;  /* 0x000000ff2300720b */ /* 0x000fda0003f0d000 */
[----:B------:R-:W-:Y:S05]  /*7e60*/  @!P0 EXIT ;  /* 0x000000000000894d */ /* 0x000fea0003800000 */
[----:B------:R-:W-:Y:S05]  /*7e70*/  BRA `(.L_x_133) ;  /* 0x00000000002c7947 */ /* 0x000fea0003800000 */
.L_x_134:
[----:B------:R-:W-:Y:S01]  /*7e80*/  ISETP.NE.AND P0, PT, R82, RZ, PT ;  /* 0x000000ff5200720c */ /* 0x000fe20003f05270 */
[----:B------:R-:W-:-:S12]  /*7e90*/  BSSY.RECONVERGENT B0, `(.L_x_133) ;  /* 0x0000009000007945 */ /* 0x000fd80003800200 */
[----:B------:R-:W-:Y:S05]  /*7ea0*/  @P0 BRA `(.L_x_135) ;  /* 0x0000000000140947 */ /* 0x000fea0003800000 */
[----:B------:R-:W2:Y:S02]  /*7eb0*/  LDCU.64 UR4, c[0x0][0x888] ;  /* 0x00011100ff0477ac */ /* 0x000ea40008000a00 */
[----:B--2---:R-:W-:-:S04]  /*7ec0*/  ISETP.NE.U32.AND P0, PT, RZ, UR4, PT ;  /* 0x00000004ff007c0c */ /* 0x004fc8000bf05070 */
[----:B------:R-:W-:-:S13]  /*7ed0*/  ISETP.NE.AND.EX P0, PT, RZ, UR5, PT, P0 ;  /* 0x00000005ff007c0c */ /* 0x000fda000bf05300 */
[----:B------:R-:W-:Y:S05]  /*7ee0*/  @!P0 EXIT ;  /* 0x000000000000894d */ /* 0x000fea0003800000 */
[----:B------:R-:W-:Y:S05]  /*7ef0*/  BRA `(.L_x_136) ;  /* 0x0000000000087947 */ /* 0x000fea0003800000 */
.L_x_135:
[----:B------:R-:W-:-:S13]  /*7f00*/  FSETP.NEU.AND P0, PT, R35, RZ, PT ;  /* 0x000000ff2300720b */ /* 0x000fda0003f0d000 */
[----:B------:R-:W-:Y:S05]  /*7f10*/  @!P0 EXIT ;  /* 0x000000000000894d */ /* 0x000fea0003800000 */
.L_x_136:
[----:B------:R-:W-:Y:S05]  /*7f20*/  BSYNC.RECONVERGENT B0 ;  /* 0x0000000000007941 */ /* 0x000fea0003800200 */
.L_x_133:
[----:B------:R-:W-:Y:S01]  /*7f30*/  ULEA UR4, UR52, UR50, 0x3 ;  /* 0x0000003234047291 */ /* 0x000fe2000f8e18ff */
[----:B------:R-:W-:-:S04]  /*7f40*/  DEPBAR.LE SB0, 0x0 ;  /* 0x000080000000791a */ /* 0x000fc80000000000 */
[----:B------:R-:W-:-:S04]  /*7f50*/  UIADD3 UR4, UPT, UPT, UR4, 0x1b8, URZ ;  /* 0x000001b804047890 */ /* 0x000fc8000fffe0ff */
[----:B------:R-:W-:-:S09]  /*7f60*/  UPRMT UR4, UR45, 0x654, UR4 ;  /* 0x000006542d047896 */ /* 0x000fd20008000004 */
[----:B------:R-:W-:Y:S01]  /*7f70*/  SYNCS.ARRIVE.TRANS64.RED.A1T0 RZ, [UR4], RZ ;  /* 0x000000ffffff79a7 */ /* 0x000fe20008100404 */
[----:B------:R-:W-:Y:S05]  /*7f80*/  EXIT ;  /* 0x000000000000794d */ /* 0x000fea0003800000 */
.L_x_25:
[----:B------:R-:W-:Y:S07]  /*7f90*/  MOV R2, UR9 ;  /* 0x0000000900027c02 */ /* 0x000fee0008000f00 */
.L_x_137:
[----:B-1----:R1:W2:Y:S02]  /*7fa0*/  SYNCS.PHASECHK.TRANS64.TRYWAIT P1, [R2+URZ+0xd0], R5 ;  /* 0x0000d005020075a7 */ /* 0x0022a400080211ff */
[----:B--2---:R-:W-:Y:S05]  /*7fb0*/  @!P1 NANOSLEEP.SYNCS 0x989680 ;  /* 0x009896800000995d */ /* 0x004fea0003900000 */
[----:B------:R-:W2:Y:S02]  /*7fc0*/  @!P1 SYNCS.PHASECHK.TRANS64 P1, [R2+URZ+0xd0], R5 ;  /* 0x0000d005020095a7 */ /* 0x000ea400080210ff */
[----:B--2---:R-:W-:Y:S05]  /*7fd0*/  @!P1 BRA `(.L_x_137) ;  /* 0xfffffffc00f09947 */ /* 0x004fea000383ffff */
[----:B------:R-:W-:Y:S05]  /*7fe0*/  BRA `(.L_x_24) ;  /* 0xffffff9c00087947 */ /* 0x000fea000383ffff */
.L_x_32:
[----:B------:R-:W-:Y:S07]  /*7ff0*/  MOV R2, UR9 ;  /* 0x0000000900027c02 */ /* 0x000fee0008000f00 */
.L_x_138:
[----:B-1----:R1:W2:Y:S02]  /*8000*/  SYNCS.PHASECHK.TRANS64.TRYWAIT P0, [R2+URZ+0xd0], R5 ;  /* 0x0000d005020075a7 */ /* 0x0022a400080011ff */
[----:B--2---:R-:W-:Y:S05]  /*8010*/  @!P0 NANOSLEEP.SYNCS 0x989680 ;  /* 0x009896800000895d */ /* 0x004fea0003900000 */
[----:B------:R-:W2:Y:S02]  /*8020*/  @!P0 SYNCS.PHASECHK.TRANS64 P0, [R2+URZ+0xd0], R5 ;  /* 0x0000d005020085a7 */ /* 0x000ea400080010ff */
[----:B--2---:R-:W-:Y:S05]  /*8030*/  @!P0 BRA `(.L_x_138) ;  /* 0xfffffffc00f08947 */ /* 0x004fea000383ffff */
[----:B------:R-:W-:Y:S05]  /*8040*/  BRA `(.L_x_31) ;  /* 0xffffffa0007c7947 */ /* 0x000fea000383ffff */
.L_x_37:
[----:B-1----:R-:W-:-:S07]  /*8050*/  MOV R2, UR30 ;  /* 0x0000001e00027c02 */ /* 0x002fce0008000f00 */
.L_x_139:
[----:B-1----:R1:W2:Y:S02]  /*8060*/  SYNCS.PHASECHK.TRANS64.TRYWAIT P0, [R2+URZ+0x1e0], R3 ;  /* 0x0001e003020075a7 */ /* 0x0022a400080011ff */
[----:B--2---:R-:W-:Y:S05]  /*8070*/  @!P0 NANOSLEEP.SYNCS 0x989680 ;  /* 0x009896800000895d */ /* 0x004fea0003900000 */
[----:B------:R-:W2:Y:S02]  /*8080*/  @!P0 SYNCS.PHASECHK.TRANS64 P0, [R2+URZ+0x1e0], R3 ;  /* 0x0001e003020085a7 */ /* 0x000ea400080010ff */
[----:B--2---:R-:W-:Y:S05]  /*8090*/  @!P0 BRA `(.L_x_139) ;  /* 0xfffffffc00f08947 */ /* 0x004fea000383ffff */
[----:B------:R-:W-:Y:S05]  /*80a0*/  BRA `(.L_x_140) ;  /* 0xffffffa400547947 */ /* 0x000fea000383ffff */
.L_x_41:
[----:B------:R-:W-:-:S07]  /*80b0*/  MOV R0, UR4 ;  /* 0x0000000400007c02 */ /* 0x000fce0008000f00 */
.L_x_141:
[----:B-1----:R1:W2:Y:S02]  /*80c0*/  SYNCS.PHASECHK.TRANS64.TRYWAIT P0, [R0+URZ], R3 ;  /* 0x00000003000075a7 */ /* 0x0022a400080011ff */
[----:B--2---:R-:W-:Y:S05]  /*80d0*/  @!P0 NANOSLEEP.SYNCS 0x989680 ;  /* 0x009896800000895d */ /* 0x004fea0003900000 */
[----:B------:R-:W2:Y:S02]  /*80e0*/  @!P0 SYNCS.PHASECHK.TRANS64 P0, [R0+URZ], R3 ;  /* 0x00000003000085a7 */ /* 0x000ea400080010ff */
[----:B--2---:R-:W-:Y:S05]  /*80f0*/  @!P0 BRA `(.L_x_141) ;  /* 0xfffffffc00f08947 */ /* 0x004fea000383ffff */
[----:B------:R-:W-:Y:S05]  /*8100*/  BRA `(.L_x_142) ;  /* 0xffffffa800a87947 */ /* 0x000fea000383ffff */
.L_x_42:
[----:B------:R-:W-:-:S07]  /*8110*/  MOV R0, UR4 ;  /* 0x0000000400007c02 */ /* 0x000fce0008000f00 */
.L_x_143:
[----:B-1----:R1:W2:Y:S02]  /*8120*/  SYNCS.PHASECHK.TRANS64.TRYWAIT P0, [R0+URZ], R3 ;  /* 0x00000003000075a7 */ /* 0x0022a400080011ff */
[----:B--2---:R-:W-:Y:S05]  /*8130*/  @!P0 NANOSLEEP.SYNCS 0x989680 ;  /* 0x009896800000895d */ /* 0x004fea0003900000 */
[----:B------:R-:W2:Y:S02]  /*8140*/  @!P0 SYNCS.PHASECHK.TRANS64 P0, [R0+URZ], R3 ;  /* 0x00000003000085a7 */ /* 0x000ea400080010ff */
[----:B--2---:R-:W-:Y:S05]  /*8150*/  @!P0 BRA `(.L_x_143) ;  /* 0xfffffffc00f08947 */ /* 0x004fea000383ffff */
[----:B------:R-:W-:Y:S05]  /*8160*/  BRA `(.L_x_144) ;  /* 0xffffffa800b47947 */ /* 0x000fea000383ffff */
.L_x_43:
[----:B------:R-:W-:-:S07]  /*8170*/  MOV R0, UR4 ;  /* 0x0000000400007c02 */ /* 0x000fce0008000f00 */
.L_x_145:
[----:B-1----:R1:W2:Y:S02]  /*8180*/  SYNCS.PHASECHK.TRANS64.TRYWAIT P0, [R0+URZ], R3 ;  /* 0x00000003000075a7 */ /* 0x0022a400080011ff */
[----:B--2---:R-:W-:Y:S05]  /*8190*/  @!P0 NANOSLEEP.SYNCS 0x989680 ;  /* 0x009896800000895d */ /* 0x004fea0003900000 */
[----:B------:R-:W2:Y:S02]  /*81a0*/  @!P0 SYNCS.PHASECHK.TRANS64 P0, [R0+URZ], R3 ;  /* 0x00000003000085a7 */ /* 0x000ea400080010ff */
[----:B--2---:R-:W-:Y:S05]  /*81b0*/  @!P0 BRA `(.L_x_145) ;  /* 0xfffffffc00f08947 */ /* 0x004fea000383ffff */
[----:B------:R-:W-:Y:S05]  /*81c0*/  BRA `(.L_x_146) ;  /* 0xffffffa800c07947 */ /* 0x000fea000383ffff */
.L_x_44:
[----:B------:R-:W-:-:S07]  /*81d0*/  MOV R0, UR4 ;  /* 0x0000000400007c02 */ /* 0x000fce0008000f00 */
.L_x_147:
[----:B-1----:R1:W2:Y:S02]  /*81e0*/  SYNCS.PHASECHK.TRANS64.TRYWAIT P0, [R0+URZ], R3 ;  /* 0x00000003000075a7 */ /* 0x0022a400080011ff */
[----:B--2---:R-:W-:Y:S05]  /*81f0*/  @!P0 NANOSLEEP.SYNCS 0x989680 ;  /* 0x009896800000895d */ /* 0x004fea0003900000 */
[----:B------:R-:W2:Y:S02]  /*8200*/  @!P0 SYNCS.PHASECHK.TRANS64 P0, [R0+URZ], R3 ;  /* 0x00000003000085a7 */ /* 0x000ea400080010ff */
[----:B--2---:R-:W-:Y:S05]  /*8210*/  @!P0 BRA `(.L_x_147) ;  /* 0xfffffffc00f08947 */ /* 0x004fea000383ffff */
[----:B------:R-:W-:Y:S05]  /*8220*/  BRA `(.L_x_148) ;  /* 0xffffffa800cc7947 */ /* 0x000fea000383ffff */
.L_x_45:
[----:B------:R-:W-:-:S07]  /*8230*/  MOV R0, UR4 ;  /* 0x0000000400007c02 */ /* 0x000fce0008000f00 */
.L_x_149:
[----:B-1----:R1:W2:Y:S02]  /*8240*/  SYNCS.PHASECHK.TRANS64.TRYWAIT P0, [R0+URZ], R3 ;  /* 0x00000003000075a7 */ /* 0x0022a400080011ff */
[----:B--2---:R-:W-:Y:S05]  /*8250*/  @!P0 NANOSLEEP.SYNCS 0x989680 ;  /* 0x009896800000895d */ /* 0x004fea0003900000 */
[----:B------:R-:W2:Y:S02]  /*8260*/  @!P0 SYNCS.PHASECHK.TRANS64 P0, [R0+URZ], R3 ;  /* 0x00000003000085a7 */ /* 0x000ea400080010ff */
[----:B--2---:R-:W-:Y:S05]  /*8270*/  @!P0 BRA `(.L_x_149) ;  /* 0xfffffffc00f08947 */ /* 0x004fea000383ffff */
[----:B------:R-:W-:Y:S05]  /*8280*/  BRA `(.L_x_150) ;  /* 0xffffffa800d87947 */ /* 0x000fea000383ffff */
.L_x_46:
[----:B------:R-:W-:-:S07]  /*8290*/  MOV R0, UR4 ;  /* 0x0000000400007c02 */ /* 0x000fce0008000f00 */
.L_x_151:
[----:B-1----:R1:W2:Y:S02]  /*82a0*/  SYNCS.PHASECHK.TRANS64.TRYWAIT P0, [R0+URZ], R3 ;  /* 0x00000003000075a7 */ /* 0x0022a400080011ff */
[----:B--2---:R-:W-:Y:S05]  /*82b0*/  @!P0 NANOSLEEP.SYNCS 0x989680 ;  /* 0x009896800000895d */ /* 0x004fea0003900000 */
[----:B------:R-:W2:Y:S02]  /*82c0*/  @!P0 SYNCS.PHASECHK.TRANS64 P0, [R0+URZ], R3 ;  /* 0x00000003000085a7 */ /* 0x000ea400080010ff */
[----:B--2---:R-:W-:Y:S05]  /*82d0*/  @!P0 BRA `(.L_x_151) ;  /* 0xfffffffc00f08947 */ /* 0x004fea000383ffff */
[----:B------:R-:W-:Y:S05]  /*82e0*/  BRA `(.L_x_152) ;  /* 0xffffffa800e47947 */ /* 0x000fea000383ffff */
.L_x_47:
[----:B------:R-:W-:-:S07]  /*82f0*/  MOV R0, UR4 ;  /* 0x0000000400007c02 */ /* 0x000fce0008000f00 */
.L_x_153:
[----:B-1----:R1:W2:Y:S02]  /*8300*/  SYNCS.PHASECHK.TRANS64.TRYWAIT P0, [R0+URZ], R3 ;  /* 0x00000003000075a7 */ /* 0x0022a400080011ff */
[----:B--2---:R-:W-:Y:S05]  /*8310*/  @!P0 NANOSLEEP.SYNCS 0x989680 ;  /* 0x009896800000895d */ /* 0x004fea0003900000 */
[----:B------:R-:W2:Y:S02]  /*8320*/  @!P0 SYNCS.PHASECHK.TRANS64 P0, [R0+URZ], R3 ;  /* 0x00000003000085a7 */ /* 0x000ea400080010ff */
[----:B--2---:R-:W-:Y:S05]  /*8330*/  @!P0 BRA `(.L_x_153) ;  /* 0xfffffffc00f08947 */ /* 0x004fea000383ffff */
[----:B------:R-:W-:Y:S05]  /*8340*/  BRA `(.L_x_154) ;  /* 0xffffffa800f07947 */ /* 0x000fea000383ffff */
.L_x_48:
[----:B------:R-:W-:-:S07]  /*8350*/  MOV R0, UR4 ;  /* 0x0000000400007c02 */ /* 0x000fce0008000f00 */
.L_x_155:
[----:B-1----:R1:W2:Y:S02]  /*8360*/  SYNCS.PHASECHK.TRANS64.TRYWAIT P0, [R0+URZ], R3 ;  /* 0x00000003000075a7 */ /* 0x0022a400080011ff */
[----:B--2---:R-:W-:Y:S05]  /*8370*/  @!P0 NANOSLEEP.SYNCS 0x989680 ;  /* 0x009896800000895d */ /* 0x004fea0003900000 */
[----:B------:R-:W2:Y:S02]  /*8380*/  @!P0 SYNCS.PHASECHK.TRANS64 P0, [R0+URZ], R3 ;  /* 0x00000003000085a7 */ /* 0x000ea400080010ff */
[----:B--2---:R-:W-:Y:S05]  /*8390*/  @!P0 BRA `(.L_x_155) ;  /* 0xfffffffc00f08947 */ /* 0x004fea000383ffff */
[----:B------:R-:W-:Y:S05]  /*83a0*/  BRA `(.L_x_156) ;  /* 0xffffffa800fc7947 */ /* 0x000fea000383ffff */
.L_x_49:
[----:B------:R-:W-:-:S07]  /*83b0*/  MOV R0, UR4 ;  /* 0x0000000400007c02 */ /* 0x000fce0008000f00 */
.L_x_157:
[----:B-1----:R1:W2:Y:S02]  /*83c0*/  SYNCS.PHASECHK.TRANS64.TRYWAIT P0, [R0+URZ], R3 ;  /* 0x00000003000075a7 */ /* 0x0022a400080011ff */
[----:B--2---:R-:W-:Y:S05]  /*83d0*/  @!P0 NANOSLEEP.SYNCS 0x989680 ;  /* 0x009896800000895d */ /* 0x004fea0003900000 */
[----:B------:R-:W2:Y:S02]  /*83e0*/  @!P0 SYNCS.PHASECHK.TRANS64 P0, [R0+URZ], R3 ;  /* 0x00000003000085a7 */ /* 0x000ea400080010ff */
[----:B--2---:R-:W-:Y:S05]  /*83f0*/  @!P0 BRA `(.L_x_157) ;  /* 0xfffffffc00f08947 */ /* 0x004fea000383ffff */
[----:B------:R-:W-:Y:S05]  /*8400*/  BRA `(.L_x_158) ;  /* 0xffffffac00087947 */ /* 0x000fea000383ffff */
.L_x_50:
[----:B------:R-:W-:-:S07]  /*8410*/  MOV R0, UR4 ;  /* 0x0000000400007c02 */ /* 0x000fce0008000f00 */
.L_x_159:
[----:B-1----:R1:W2:Y:S02]  /*8420*/  SYNCS.PHASECHK.TRANS64.TRYWAIT P0, [R0+URZ], R3 ;  /* 0x00000003000075a7 */ /* 0x0022a400080011ff */
[----:B--2---:R-:W-:Y:S05]  /*8430*/  @!P0 NANOSLEEP.SYNCS 0x989680 ;  /* 0x009896800000895d */ /* 0x004fea0003900000 */
[----:B------:R-:W2:Y:S02]  /*8440*/  @!P0 SYNCS.PHASECHK.TRANS64 P0, [R0+URZ], R3 ;  /* 0x00000003000085a7 */ /* 0x000ea400080010ff */
[----:B--2---:R-:W-:Y:S05]  /*8450*/  @!P0 BRA `(.L_x_159) ;  /* 0xfffffffc00f08947 */ /* 0x004fea000383ffff */
[----:B------:R-:W-:Y:S05]  /*8460*/  BRA `(.L_x_160) ;  /* 0xffffffac00147947 */ /* 0x000fea000383ffff */
.L_x_51:
[----:B------:R-:W-:-:S07]  /*8470*/  MOV R0, UR4 ;  /* 0x0000000400007c02 */ /* 0x000fce0008000f00 */
.L_x_161:
[----:B-1----:R1:W2:Y:S02]  /*8480*/  SYNCS.PHASECHK.TRANS64.TRYWAIT P0, [R0+URZ], R3 ;  /* 0x00000003000075a7 */ /* 0x0022a400080011ff */
[----:B--2---:R-:W-:Y:S05]  /*8490*/  @!P0 NANOSLEEP.SYNCS 0x989680 ;  /* 0x009896800000895d */ /* 0x004fea0003900000 */
[----:B------:R-:W2:Y:S02]  /*84a0*/  @!P0 SYNCS.PHASECHK.TRANS64 P0, [R0+URZ], R3 ;  /* 0x00000003000085a7 */ /* 0x000ea400080010ff */
[----:B--2---:R-:W-:Y:S05]  /*84b0*/  @!P0 BRA `(.L_x_161) ;  /* 0xfffffffc00f08947 */ /* 0x004fea000383ffff */
[----:B------:R-:W-:Y:S05]  /*84c0*/  BRA `(.L_x_162) ;  /* 0xffffffac00207947 */ /* 0x000fea000383ffff */
.L_x_52:
[----:B------:R-:W-:-:S07]  /*84d0*/  MOV R0, UR4 ;  /* 0x0000000400007c02 */ /* 0x000fce0008000f00 */
.L_x_163:
[----:B-1----:R1:W2:Y:S02]  /*84e0*/  SYNCS.PHASECHK.TRANS64.TRYWAIT P0, [R0+URZ], R3 ;  /* 0x00000003000075a7 */ /* 0x0022a400080011ff */
[----:B--2---:R-:W-:Y:S05]  /*84f0*/  @!P0 NANOSLEEP.SYNCS 0x989680 ;  /* 0x009896800000895d */ /* 0x004fea0003900000 */
[----:B------:R-:W2:Y:S02]  /*8500*/  @!P0 SYNCS.PHASECHK.TRANS64 P0, [R0+URZ], R3 ;  /* 0x00000003000085a7 */ /* 0x000ea400080010ff */
[----:B--2---:R-:W-:Y:S05]  /*8510*/  @!P0 BRA `(.L_x_163) ;  /* 0xfffffffc00f08947 */ /* 0x004fea000383ffff */
[----:B------:R-:W-:Y:S05]  /*8520*/  BRA `(.L_x_164) ;  /* 0xffffffac002c7947 */ /* 0x000fea000383ffff */
.L_x_53:
[----:B------:R-:W-:-:S07]  /*8530*/  MOV R0, UR4 ;  /* 0x0000000400007c02 */ /* 0x000fce0008000f00 */
.L_x_165:
[----:B-1----:R1:W2:Y:S02]  /*8540*/  SYNCS.PHASECHK.TRANS64.TRYWAIT P0, [R0+URZ], R3 ;  /* 0x00000003000075a7 */ /* 0x0022a400080011ff */
[----:B--2---:R-:W-:Y:S05]  /*8550*/  @!P0 NANOSLEEP.SYNCS 0x989680 ;  /* 0x009896800000895d */ /* 0x004fea0003900000 */
[----:B------:R-:W2:Y:S02]  /*8560*/  @!P0 SYNCS.PHASECHK.TRANS64 P0, [R0+URZ], R3 ;  /* 0x00000003000085a7 */ /* 0x000ea400080010ff */
[----:B--2---:R-:W-:Y:S05]  /*8570*/  @!P0 BRA `(.L_x_165) ;  /* 0xfffffffc00f08947 */ /* 0x004fea000383ffff */
[----:B------:R-:W-:Y:S05]  /*8580*/  BRA `(.L_x_166) ;  /* 0xffffffac00387947 */ /* 0x000fea000383ffff */
.L_x_54:
[----:B------:R-:W-:-:S07]  /*8590*/  MOV R0, UR4 ;  /* 0x0000000400007c02 */ /* 0x000fce0008000f00 */
.L_x_167:
[----:B-1----:R1:W2:Y:S02]  /*85a0*/  SYNCS.PHASECHK.TRANS64.TRYWAIT P0, [R0+URZ], R3 ;  /* 0x00000003000075a7 */ /* 0x0022a400080011ff */
[----:B--2---:R-:W-:Y:S05]  /*85b0*/  @!P0 NANOSLEEP.SYNCS 0x989680 ;  /* 0x009896800000895d */ /* 0x004fea0003900000 */
[----:B------:R-:W2:Y:S02]  /*85c0*/  @!P0 SYNCS.PHASECHK.TRANS64 P0, [R0+URZ], R3 ;  /* 0x00000003000085a7 */ /* 0x000ea400080010ff */
[----:B--2---:R-:W-:Y:S05]  /*85d0*/  @!P0 BRA `(.L_x_167) ;  /* 0xfffffffc00f08947 */ /* 0x004fea000383ffff */
[----:B------:R-:W-:Y:S05]  /*85e0*/  BRA `(.L_x_168) ;  /* 0xffffffac00447947 */ /* 0x000fea000383ffff */
.L_x_55:
[----:B------:R-:W-:-:S07]  /*85f0*/  MOV R0, UR4 ;  /* 0x0000000400007c02 */ /* 0x000fce0008000f00 */
.L_x_169:
[----:B-1----:R1:W2:Y:S02]  /*8600*/  SYNCS.PHASECHK.TRANS64.TRYWAIT P0, [R0+URZ], R3 ;  /* 0x00000003000075a7 */ /* 0x0022a400080011ff */
[----:B--2---:R-:W-:Y:S05]  /*8610*/  @!P0 NANOSLEEP.SYNCS 0x989680 ;  /* 0x009896800000895d */ /* 0x004fea0003900000 */
[----:B------:R-:W2:Y:S02]  /*8620*/  @!P0 SYNCS.PHASECHK.TRANS64 P0, [R0+URZ], R3 ;  /* 0x00000003000085a7 */ /* 0x000ea400080010ff */
[----:B--2---:R-:W-:Y:S05]  /*8630*/  @!P0 BRA `(.L_x_169) ;  /* 0xfffffffc00f08947 */ /* 0x004fea000383ffff */
[----:B------:R-:W-:Y:S05]  /*8640*/  BRA `(.L_x_170) ;  /* 0xffffffac00507947 */ /* 0x000fea000383ffff */
.L_x_56:
[----:B------:R-:W-:-:S07]  /*8650*/  MOV R0, UR4 ;  /* 0x0000000400007c02 */ /* 0x000fce0008000f00 */
.L_x_171:
[----:B-1----:R1:W2:Y:S02]  /*8660*/  SYNCS.PHASECHK.TRANS64.TRYWAIT P0, [R0+URZ], R3 ;  /* 0x00000003000075a7 */ /* 0x0022a400080011ff */
[----:B--2---:R-:W-:Y:S05]  /*8670*/  @!P0 NANOSLEEP.SYNCS 0x989680 ;  /* 0x009896800000895d */ /* 0x004fea0003900000 */
[----:B------:R-:W2:Y:S02]  /*8680*/  @!P0 SYNCS.PHASECHK.TRANS64 P0, [R0+URZ], R3 ;  /* 0x00000003000085a7 */ /* 0x000ea400080010ff */
[----:B--2---:R-:W-:Y:S05]  /*8690*/  @!P0 BRA `(.L_x_171) ;  /* 0xfffffffc00f08947 */ /* 0x004fea000383ffff */
[----:B------:R-:W-:Y:S05]  /*86a0*/  BRA `(.L_x_172) ;  /* 0xffffffac005c7947 */ /* 0x000fea000383ffff */
.L_x_57:
[----:B------:R-:W-:-:S07]  /*86b0*/  MOV R0, UR4 ;  /* 0x0000000400007c02 */ /* 0x000fce0008000f00 */
.L_x_173:
[----:B-1----:R1:W2:Y:S02]  /*86c0*/  SYNCS.PHASECHK.TRANS64.TRYWAIT P0, [R0+URZ], R3 ;  /* 0x00000003000075a7 */ /* 0x0022a400080011ff */
[----:B--2---:R-:W-:Y:S05]  /*86d0*/  @!P0 NANOSLEEP.SYNCS 0x989680 ;  /* 0x009896800000895d */ /* 0x004fea0003900000 */
[----:B------:R-:W2:Y:S02]  /*86e0*/  @!P0 SYNCS.PHASECHK.TRANS64 P0, [R0+URZ], R3 ;  /* 0x00000003000085a7 */ /* 0x000ea400080010ff */
[----:B--2---:R-:W-:Y:S05]  /*86f0*/  @!P0 BRA `(.L_x_173) ;  /* 0xfffffffc00f08947 */ /* 0x004fea000383ffff */
[----:B------:R-:W-:Y:S05]  /*8700*/  BRA `(.L_x_174) ;  /* 0xffffffac00687947 */ /* 0x000fea000383ffff */
.L_x_58:
[----:B------:R-:W-:-:S07]  /*8710*/  MOV R0, UR4 ;  /* 0x0000000400007c02 */ /* 0x000fce0008000f00 */
.L_x_175:
[----:B-1----:R1:W2:Y:S02]  /*8720*/  SYNCS.PHASECHK.TRANS64.TRYWAIT P0, [R0+URZ], R3 ;  /* 0x00000003000075a7 */ /* 0x0022a400080011ff */
[----:B--2---:R-:W-:Y:S05]  /*8730*/  @!P0 NANOSLEEP.SYNCS 0x989680 ;  /* 0x009896800000895d */ /* 0x004fea0003900000 */
[----:B------:R-:W2:Y:S02]  /*8740*/  @!P0 SYNCS.PHASECHK.TRANS64 P0, [R0+URZ], R3 ;  /* 0x00000003000085a7 */ /* 0x000ea400080010ff */
[----:B--2---:R-:W-:Y:S05]  /*8750*/  @!P0 BRA `(.L_x_175) ;  /* 0xfffffffc00f08947 */ /* 0x004fea000383ffff */
[----:B------:R-:W-:Y:S05]  /*8760*/  BRA `(.L_x_176) ;  /* 0xffffffac00747947 */ /* 0x000fea000383ffff */
.L_x_59:
[----:B------:R-:W-:-:S07]  /*8770*/  MOV R0, UR4 ;  /* 0x0000000400007c02 */ /* 0x000fce0008000f00 */
.L_x_177:
[----:B-1----:R1:W2:Y:S02]  /*8780*/  SYNCS.PHASECHK.TRANS64.TRYWAIT P0, [R0+URZ], R3 ;  /* 0x00000003000075a7 */ /* 0x0022a400080011ff */
[----:B--2---:R-:W-:Y:S05]  /*8790*/  @!P0 NANOSLEEP.SYNCS 0x989680 ;  /* 0x009896800000895d */ /* 0x004fea0003900000 */
[----:B------:R-:W2:Y:S02]  /*87a0*/  @!P0 SYNCS.PHASECHK.TRANS64 P0, [R0+URZ], R3 ;  /* 0x00000003000085a7 */ /* 0x000ea400080010ff */
[----:B--2---:R-:W-:Y:S05]  /*87b0*/  @!P0 BRA `(.L_x_177) ;  /* 0xfffffffc00f08947 */ /* 0x004fea000383ffff */
[----:B------:R-:W-:Y:S05]  /*87c0*/  BRA `(.L_x_178) ;  /* 0xffffffac00807947 */ /* 0x000fea000383ffff */
.L_x_60:
[----:B------:R-:W-:-:S07]  /*87d0*/  MOV R0, UR4 ;  /* 0x0000000400007c02 */ /* 0x000fce0008000f00 */
.L_x_179:
[----:B-1----:R1:W2:Y:S02]  /*87e0*/  SYNCS.PHASECHK.TRANS64.TRYWAIT P0, [R0+URZ], R3 ;  /* 0x00000003000075a7 */ /* 0x0022a400080011ff */
[----:B--2---:R-:W-:Y:S05]  /*87f0*/  @!P0 NANOSLEEP.SYNCS 0x989680 ;  /* 0x009896800000895d */ /* 0x004fea0003900000 */
[----:B------:R-:W2:Y:S02]  /*8800*/  @!P0 SYNCS.PHASECHK.TRANS64 P0, [R0+URZ], R3 ;  /* 0x00000003000085a7 */ /* 0x000ea400080010ff */
[----:B--2---:R-:W-:Y:S05]  /*8810*/  @!P0 BRA `(.L_x_179) ;  /* 0xfffffffc00f08947 */ /* 0x004fea000383ffff */
[----:B------:R-:W-:Y:S05]  /*8820*/  BRA `(.L_x_180) ;  /* 0xffffffac008c7947 */ /* 0x000fea000383ffff */
.L_x_61:
[----:B------:R-:W-:-:S07]  /*8830*/  MOV R0, UR4 ;  /* 0x0000000400007c02 */ /* 0x000fce0008000f00 */
.L_x_181:
[----:B-1----:R1:W2:Y:S02]  /*8840*/  SYNCS.PHASECHK.TRANS64.TRYWAIT P0, [R0+URZ], R3 ;  /* 0x00000003000075a7 */ /* 0x0022a400080011ff */
[----:B--2---:R-:W-:Y:S05]  /*8850*/  @!P0 NANOSLEEP.SYNCS 0x989680 ;  /* 0x009896800000895d */ /* 0x004fea0003900000 */
[----:B------:R-:W2:Y:S02]  /*8860*/  @!P0 SYNCS.PHASECHK.TRANS64 P0, [R0+URZ], R3 ;  /* 0x00000003000085a7 */ /* 0x000ea400080010ff */
[----:B--2---:R-:W-:Y:S05]  /*8870*/  @!P0 BRA `(.L_x_181) ;  /* 0xfffffffc00f08947 */ /* 0x004fea000383ffff */
[----:B------:R-:W-:Y:S05]  /*8880*/  BRA `(.L_x_182) ;  /* 0xffffffac00987947 */ /* 0x000fea000383ffff */
.L_x_62:
[----:B------:R-:W-:-:S07]  /*8890*/  MOV R0, UR4 ;  /* 0x0000000400007c02 */ /* 0x000fce0008000f00 */
.L_x_183:
[----:B-1----:R1:W2:Y:S02]  /*88a0*/  SYNCS.PHASECHK.TRANS64.TRYWAIT P0, [R0+URZ], R3 ;  /* 0x00000003000075a7 */ /* 0x0022a400080011ff */
[----:B--2---:R-:W-:Y:S05]  /*88b0*/  @!P0 NANOSLEEP.SYNCS 0x989680 ;  /* 0x009896800000895d */ /* 0x004fea0003900000 */
[----:B------:R-:W2:Y:S02]  /*88c0*/  @!P0 SYNCS.PHASECHK.TRANS64 P0, [R0+URZ], R3 ;  /* 0x00000003000085a7 */ /* 0x000ea400080010ff */
[----:B--2---:R-:W-:Y:S05]  /*88d0*/  @!P0 BRA `(.L_x_183) ;  /* 0xfffffffc00f08947 */ /* 0x004fea000383ffff */
[----:B------:R-:W-:Y:S05]  /*88e0*/  BRA `(.L_x_184) ;  /* 0xffffffac00a47947 */ /* 0x000fea000383ffff */
.L_x_63:
[----:B------:R-:W-:-:S07]  /*88f0*/  MOV R0, UR4 ;  /* 0x0000000400007c02 */ /* 0x000fce0008000f00 */
.L_x_185:
[----:B-1----:R1:W2:Y:S02]  /*8900*/  SYNCS.PHASECHK.TRANS64.TRYWAIT P0, [R0+URZ], R3 ;  /* 0x00000003000075a7 */ /* 0x0022a400080011ff */
[----:B--2---:R-:W-:Y:S05]  /*8910*/  @!P0 NANOSLEEP.SYNCS 0x989680 ;  /* 0x009896800000895d */ /* 0x004fea0003900000 */
[----:B------:R-:W2:Y:S02]  /*8920*/  @!P0 SYNCS.PHASECHK.TRANS64 P0, [R0+URZ], R3 ;  /* 0x00000003000085a7 */ /* 0x000ea400080010ff */
[----:B--2---:R-:W-:Y:S05]  /*8930*/  @!P0 BRA `(.L_x_185) ;  /* 0xfffffffc00f08947 */ /* 0x004fea000383ffff */
[----:B------:R-:W-:Y:S05]  /*8940*/  BRA `(.L_x_186) ;  /* 0xffffffac00b07947 */ /* 0x000fea000383ffff */
.L_x_64:
[----:B------:R-:W-:-:S07]  /*8950*/  MOV R0, UR4 ;  /* 0x0000000400007c02 */ /* 0x000fce0008000f00 */
.L_x_187:
[----:B-1----:R1:W2:Y:S02]  /*8960*/  SYNCS.PHASECHK.TRANS64.TRYWAIT P0, [R0+URZ], R3 ;  /* 0x00000003000075a7 */ /* 0x0022a400080011ff */
[----:B--2---:R-:W-:Y:S05]  /*8970*/  @!P0 NANOSLEEP.SYNCS 0x989680 ;  /* 0x009896800000895d */ /* 0x004fea0003900000 */
[----:B------:R-:W2:Y:S02]  /*8980*/  @!P0 SYNCS.PHASECHK.TRANS64 P0, [R0+URZ], R3 ;  /* 0x00000003000085a7 */ /* 0x000ea400080010ff */
[----:B--2---:R-:W-:Y:S05]  /*8990*/  @!P0 BRA `(.L_x_187) ;  /* 0xfffffffc00f08947 */ /* 0x004fea000383ffff */
[----:B------:R-:W-:Y:S05]  /*89a0*/  BRA `(.L_x_188) ;  /* 0xffffffac00bc7947 */ /* 0x000fea000383ffff */
.L_x_65:
[----:B------:R-:W-:-:S07]  /*89b0*/  MOV R0, UR4 ;  /* 0x0000000400007c02 */ /* 0x000fce0008000f00 */
.L_x_189:
[----:B-1----:R1:W2:Y:S02]  /*89c0*/  SYNCS.PHASECHK.TRANS64.TRYWAIT P0, [R0+URZ], R3 ;  /* 0x00000003000075a7 */ /* 0x0022a400080011ff */
[----:B--2---:R-:W-:Y:S05]  /*89d0*/  @!P0 NANOSLEEP.SYNCS 0x989680 ;  /* 0x009896800000895d */ /* 0x004fea0003900000 */
[----:B------:R-:W2:Y:S02]  /*89e0*/  @!P0 SYNCS.PHASECHK.TRANS64 P0, [R0+URZ], R3 ;  /* 0x00000003000085a7 */ /* 0x000ea400080010ff */
[----:B--2---:R-:W-:Y:S05]  /*89f0*/  @!P0 BRA `(.L_x_189) ;  /* 0xfffffffc00f08947 */ /* 0x004fea000383ffff */
[----:B------:R-:W-:Y:S05]  /*8a00*/  BRA `(.L_x_190) ;  /* 0xffffffac00c87947 */ /* 0x000fea000383ffff */
.L_x_68:
[----:B------:R-:W-:-:S07]  /*8a10*/  MOV R4, UR45 ;  /* 0x0000002d00047c02 */ /* 0x000fce0008000f00 */
.L_x_191:
[----:B--2---:R2:W3:Y:S02]  /*8a20*/  SYNCS.PHASECHK.TRANS64.TRYWAIT P1, [R4+URZ+0x1e8], R7 ;  /* 0x0001e807040075a7 */ /* 0x0044e400080211ff */
[----:B---3--:R-:W-:Y:S05]  /*8a30*/  @!P1 NANOSLEEP.SYNCS 0x989680 ;  /* 0x009896800000995d */ /* 0x008fea0003900000 */
[----:B------:R-:W3:Y:S02]  /*8a40*/  @!P1 SYNCS.PHASECHK.TRANS64 P1, [R4+URZ+0x1e8], R7 ;  /* 0x0001e807040095a7 */ /* 0x000ee400080210ff */
[----:B---3--:R-:W-:Y:S05]  /*8a50*/  @!P1 BRA `(.L_x_191) ;  /* 0xfffffffc00f09947 */ /* 0x008fea000383ffff */
[----:B------:R-:W-:Y:S05]  /*8a60*/  BRA `(.L_x_192) ;  /* 0xffffffb0002c7947 */ /* 0x000fea000383ffff */
.L_x_69:
[----:B--2---:R-:W-:-:S07]  /*8a70*/  MOV R4, UR45 ;  /* 0x0000002d00047c02 */ /* 0x004fce0008000f00 */
.L_x_193:
[----:B--2---:R2:W3:Y:S02]  /*8a80*/  SYNCS.PHASECHK.TRANS64.TRYWAIT P1, [R4+URZ+0x1e0], R5 ;  /* 0x0001e005040075a7 */ /* 0x0044e400080211ff */
[----:B---3--:R-:W-:Y:S05]  /*8a90*/  @!P1 NANOSLEEP.SYNCS 0x989680 ;  /* 0x009896800000995d */ /* 0x008fea0003900000 */
[----:B------:R-:W3:Y:S02]  /*8aa0*/  @!P1 SYNCS.PHASECHK.TRANS64 P1, [R4+URZ+0x1e0], R5 ;  /* 0x0001e005040095a7 */ /* 0x000ee400080210ff */
[----:B---3--:R-:W-:Y:S05]  /*8ab0*/  @!P1 BRA `(.L_x_193) ;  /* 0xfffffffc00f09947 */ /* 0x008fea000383ffff */
[----:B------:R-:W-:Y:S05]  /*8ac0*/  BRA `(.L_x_194) ;  /* 0xffffffb000347947 */ /* 0x000fea000383ffff */
.L_x_77:
[----:B------:R-:W-:-:S07]  /*8ad0*/  MOV R0, UR6 ;  /* 0x0000000600007c02 */ /* 0x000fce0008000f00 */
.L_x_195:
[----:B--2---:R2:W3:Y:S02]  /*8ae0*/  SYNCS.PHASECHK.TRANS64.TRYWAIT P0, [R0+URZ+0x1e0], R5 ;  /* 0x0001e005000075a7 */ /* 0x0044e400080011ff */
[----:B---3--:R-:W-:Y:S05]  /*8af0*/  @!P0 NANOSLEEP.SYNCS 0x989680 ;  /* 0x009896800000895d */ /* 0x008fea0003900000 */
[----:B------:R-:W3:Y:S02]  /*8b00*/  @!P0 SYNCS.PHASECHK.TRANS64 P0, [R0+URZ+0x1e0], R5 ;  /* 0x0001e005000085a7 */ /* 0x000ee400080010ff */
[----:B---3--:R-:W-:Y:S05]  /*8b10*/  @!P0 BRA `(.L_x_195) ;  /* 0xfffffffc00f08947 */ /* 0x008fea000383ffff */
[----:B------:R-:W-:Y:S05]  /*8b20*/  BRA `(.L_x_196) ;  /* 0xffffffb400ac7947 */ /* 0x000fea000383ffff */
.L_x_78:
[----:B------:R-:W-:-:S07]  /*8b30*/  MOV R5, UR8 ;  /* 0x0000000800057c02 */ /* 0x000fce0008000f00 */
.L_x_197:
[----:B--2---:R2:W3:Y:S02]  /*8b40*/  SYNCS.PHASECHK.TRANS64.TRYWAIT P0, [R5+URZ+0x200], R0 ;  /* 0x00020000050075a7 */ /* 0x0044e400080011ff */
[----:B---3--:R-:W-:Y:S05]  /*8b50*/  @!P0 NANOSLEEP.SYNCS 0x989680 ;  /* 0x009896800000895d */ /* 0x008fea0003900000 */
[----:B------:R-:W3:Y:S02]  /*8b60*/  @!P0 SYNCS.PHASECHK.TRANS64 P0, [R5+URZ+0x200], R0 ;  /* 0x00020000050085a7 */ /* 0x000ee400080010ff */
[----:B---3--:R-:W-:Y:S05]  /*8b70*/  @!P0 BRA `(.L_x_197) ;  /* 0xfffffffc00f08947 */ /* 0x008fea000383ffff */
[----:B------:R-:W-:Y:S05]  /*8b80*/  BRA `(.L_x_198) ;  /* 0xffffffb400c87947 */ /* 0x000fea000383ffff */
.L_x_81:
[----:B--2---:R-:W-:Y:S07]  /*8b90*/  MOV R0, UR7 ;  /* 0x0000000700007c02 */ /* 0x004fee0008000f00 */
.L_x_199:
[----:B--2---:R2:W3:Y:S02]  /*8ba0*/  SYNCS.PHASECHK.TRANS64.TRYWAIT P0, [R0+URZ], R5 ;  /* 0x00000005000075a7 */ /* 0x0044e400080011ff */
[----:B---3--:R-:W-:Y:S05]  /*8bb0*/  @!P0 NANOSLEEP.SYNCS 0x989680 ;  /* 0x009896800000895d */ /* 0x008fea0003900000 */
[----:B------:R-:W3:Y:S02]  /*8bc0*/  @!P0 SYNCS.PHASECHK.TRANS64 P0, [R0+URZ], R5 ;  /* 0x00000005000085a7 */ /* 0x000ee400080010ff */
[----:B---3--:R-:W-:Y:S05]  /*8bd0*/  @!P0 BRA `(.L_x_199) ;  /* 0xfffffffc00f08947 */ /* 0x008fea000383ffff */
[----:B------:R-:W-:Y:S05]  /*8be0*/  BRA `(.L_x_80) ;  /* 0xffffffb400ec7947 */ /* 0x000fea000383ffff */
.L_x_84:
[----:B------:R-:W-:-:S07]  /*8bf0*/  MOV R0, UR5 ;  /* 0x0000000500007c02 */ /* 0x000fce0008000f00 */
.L_x_200:
[----:B--2---:R2:W4:Y:S02]  /*8c00*/  SYNCS.PHASECHK.TRANS64.TRYWAIT P0, [R0+URZ], R3 ;  /* 0x00000003000075a7 */ /* 0x00452400080011ff */
[----:B----4-:R-:W-:Y:S05]  /*8c10*/  @!P0 NANOSLEEP.SYNCS 0x989680 ;  /* 0x009896800000895d */ /* 0x010fea0003900000 */
[----:B------:R-:W4:Y:S02]  /*8c20*/  @!P0 SYNCS.PHASECHK.TRANS64 P0, [R0+URZ], R3 ;  /* 0x00000003000085a7 */ /* 0x000f2400080010ff */
[----:B----4-:R-:W-:Y:S05]  /*8c30*/  @!P0 BRA `(.L_x_200) ;  /* 0xfffffffc00f08947 */ /* 0x010fea000383ffff */
[----:B------:R-:W-:Y:S05]  /*8c40*/  BRA `(.L_x_201) ;  /* 0xffffffb800b47947 */ /* 0x000fea000383ffff */
.L_x_85:
[----:B------:R-:W-:-:S07]  /*8c50*/  MOV R0, UR7 ;  /* 0x0000000700007c02 */ /* 0x000fce0008000f00 */
.L_x_202:
[----:B--2---:R2:W4:Y:S02]  /*8c60*/  SYNCS.PHASECHK.TRANS64.TRYWAIT P0, [R0+URZ], R3 ;  /* 0x00000003000075a7 */ /* 0x00452400080011ff */
[----:B----4-:R-:W-:Y:S05]  /*8c70*/  @!P0 NANOSLEEP.SYNCS 0x989680 ;  /* 0x009896800000895d */ /* 0x010fea0003900000 */
[----:B------:R-:W4:Y:S02]  /*8c80*/  @!P0 SYNCS.PHASECHK.TRANS64 P0, [R0+URZ], R3 ;  /* 0x00000003000085a7 */ /* 0x000f2400080010ff */
[----:B----4-:R-:W-:Y:S05]  /*8c90*/  @!P0 BRA `(.L_x_202) ;  /* 0xfffffffc00f08947 */ /* 0x010fea000383ffff */
[----:B------:R-:W-:Y:S05]  /*8ca0*/  BRA `(.L_x_203) ;  /* 0xffffffb800c07947 */ /* 0x000fea000383ffff */
.L_x_90:
[----:B------:R-:W-:Y:S07]  /*8cb0*/  MOV R0, UR15 ;  /* 0x0000000f00007c02 */ /* 0x000fee0008000f00 */
.L_x_204:
[----:B--2---:R2:W3:Y:S02]  /*8cc0*/  SYNCS.PHASECHK.TRANS64.TRYWAIT P0, [R0+URZ+0x1e0], R3 ;  /* 0x0001e003000075a7 */ /* 0x0044e400080011ff */
[----:B---3--:R-:W-:Y:S05]  /*8cd0*/  @!P0 NANOSLEEP.SYNCS 0x989680 ;  /* 0x009896800000895d */ /* 0x008fea0003900000 */
[----:B------:R-:W3:Y:S02]  /*8ce0*/  @!P0 SYNCS.PHASECHK.TRANS64 P0, [R0+URZ+0x1e0], R3 ;  /* 0x0001e003000085a7 */ /* 0x000ee400080010ff */
[----:B---3--:R-:W-:Y:S05]  /*8cf0*/  @!P0 BRA `(.L_x_204) ;  /* 0xfffffffc00f08947 */ /* 0x008fea000383ffff */
[----:B------:R-:W-:Y:S05]  /*8d00*/  BRA `(.L_x_205) ;  /* 0xffffffbc00d87947 */ /* 0x000fea000383ffff */
.L_x_93:
[----:B------:R-:W-:Y:S07]  /*8d10*/  MOV R0, UR15 ;  /* 0x0000000f00007c02 */ /* 0x000fee0008000f00 */
.L_x_206:
[----:B--2---:R2:W3:Y:S02]  /*8d20*/  SYNCS.PHASECHK.TRANS64.TRYWAIT P0, [R0+URZ+0x1d8], R3 ;  /* 0x0001d803000075a7 */ /* 0x0044e400080011ff */
[----:B---3--:R-:W-:Y:S05]  /*8d30*/  @!P0 NANOSLEEP.SYNCS 0x989680 ;  /* 0x009896800000895d */ /* 0x008fea0003900000 */
[----:B------:R-:W3:Y:S02]  /*8d40*/  @!P0 SYNCS.PHASECHK.TRANS64 P0, [R0+URZ+0x1d8], R3 ;  /* 0x0001d803000085a7 */ /* 0x000ee400080010ff */
[----:B---3--:R-:W-:Y:S05]  /*8d50*/  @!P0 BRA `(.L_x_206) ;  /* 0xfffffffc00f08947 */ /* 0x008fea000383ffff */
[----:B------:R-:W-:Y:S05]  /*8d60*/  BRA `(.L_x_92) ;  /* 0xffffffc000b07947 */ /* 0x000fea000383ffff */
.L_x_96:
[----:B------:R-:W-:Y:S07]  /*8d70*/  MOV R3, UR19 ;  /* 0x0000001300037c02 */ /* 0x000fee0008000f00 */
.L_x_207:
[----:B-1----:R1:W2:Y:S02]  /*8d80*/  SYNCS.PHASECHK.TRANS64.TRYWAIT P0, [R3+URZ+0x1b8], R0 ;  /* 0x0001b800030075a7 */ /* 0x0022a400080011ff */
[----:B--2---:R-:W-:Y:S05]  /*8d90*/  @!P0 NANOSLEEP.SYNCS 0x989680 ;  /* 0x009896800000895d */ /* 0x004fea0003900000 */
[----:B------:R-:W2:Y:S02]  /*8da0*/  @!P0 SYNCS.PHASECHK.TRANS64 P0, [R3+URZ+0x1b8], R0 ;  /* 0x0001b800030085a7 */ /* 0x000ea400080010ff */
[----:B--2---:R-:W-:Y:S05]  /*8db0*/  @!P0 BRA `(.L_x_207) ;  /* 0xfffffffc00f08947 */ /* 0x004fea000383ffff */
[----:B------:R-:W-:Y:S05]  /*8dc0*/  BRA `(.L_x_208) ;  /* 0xffffffc4006c7947 */ /* 0x000fea000383ffff */
.L_x_97:
[----:B------:R-:W-:Y:S07]  /*8dd0*/  MOV R3, UR17 ;  /* 0x0000001100037c02 */ /* 0x000fee0008000f00 */
.L_x_209:
[----:B-1----:R1:W2:Y:S02]  /*8de0*/  SYNCS.PHASECHK.TRANS64.TRYWAIT P0, [R3+URZ+0x1b8], R12 ;  /* 0x0001b80c030075a7 */ /* 0x0022a400080011ff */
[----:B--2---:R-:W-:Y:S05]  /*8df0*/  @!P0 NANOSLEEP.SYNCS 0x989680 ;  /* 0x009896800000895d */ /* 0x004fea0003900000 */
[----:B------:R-:W2:Y:S02]  /*8e00*/  @!P0 SYNCS.PHASECHK.TRANS64 P0, [R3+URZ+0x1b8], R12 ;  /* 0x0001b80c030085a7 */ /* 0x000ea400080010ff */
[----:B--2---:R-:W-:Y:S05]  /*8e10*/  @!P0 BRA `(.L_x_209) ;  /* 0xfffffffc00f08947 */ /* 0x004fea000383ffff */
[----:B------:R-:W-:Y:S05]  /*8e20*/  BRA `(.L_x_210) ;  /* 0xffffffc800087947 */ /* 0x000fea000383ffff */
.L_x_99:
[----:B------:R-:W-:-:S07]  /*8e30*/  MOV R0, UR4 ;  /* 0x0000000400007c02 */ /* 0x000fce0008000f00 */
.L_x_211:
[----:B-1----:R1:W3:Y:S02]  /*8e40*/  SYNCS.PHASECHK.TRANS64.TRYWAIT P0, [R0+URZ], R3 ;  /* 0x00000003000075a7 */ /* 0x0022e400080011ff */
[----:B---3--:R-:W-:Y:S05]  /*8e50*/  @!P0 NANOSLEEP.SYNCS 0x989680 ;  /* 0x009896800000895d */ /* 0x008fea0003900000 */
[----:B------:R-:W3:Y:S02]  /*8e60*/  @!P0 SYNCS.PHASECHK.TRANS64 P0, [R0+URZ], R3 ;  /* 0x00000003000085a7 */ /* 0x000ee400080010ff */
[----:B---3--:R-:W-:Y:S05]  /*8e70*/  @!P0 BRA `(.L_x_211) ;  /* 0xfffffffc00f08947 */ /* 0x008fea000383ffff */
[----:B------:R-:W-:Y:S05]  /*8e80*/  BRA `(.L_x_212) ;  /* 0xffffffc800807947 */ /* 0x000fea000383ffff */
.L_x_100:
[----:B------:R-:W-:-:S07]  /*8e90*/  MOV R0, UR4 ;  /* 0x0000000400007c02 */ /* 0x000fce0008000f00 */
.L_x_213:
[----:B-1----:R1:W3:Y:S02]  /*8ea0*/  SYNCS.PHASECHK.TRANS64.TRYWAIT P0, [R0+URZ], R3 ;  /* 0x00000003000075a7 */ /* 0x0022e400080011ff */
[----:B---3--:R-:W-:Y:S05]  /*8eb0*/  @!P0 NANOSLEEP.SYNCS 0x989680 ;  /* 0x009896800000895d */ /* 0x008fea0003900000 */
[----:B------:R-:W3:Y:S02]  /*8ec0*/  @!P0 SYNCS.PHASECHK.TRANS64 P0, [R0+URZ], R3 ;  /* 0x00000003000085a7 */ /* 0x000ee400080010ff */
[----:B---3--:R-:W-:Y:S05]  /*8ed0*/  @!P0 BRA `(.L_x_213) ;  /* 0xfffffffc00f08947 */ /* 0x008fea000383ffff */
[----:B------:R-:W-:Y:S05]  /*8ee0*/  BRA `(.L_x_214) ;  /* 0xffffffc8008c7947 */ /* 0x000fea000383ffff */
.L_x_102:
[----:B------:R-:W-:Y:S07]  /*8ef0*/  MOV R0, UR50 ;  /* 0x0000003200007c02 */ /* 0x000fee0008000f00 */
.L_x_215:
[----:B--2---:R2:W4:Y:S02]  /*8f00*/  SYNCS.PHASECHK.TRANS64.TRYWAIT P0, [R0+URZ+0x1e0], R3 ;  /* 0x0001e003000075a7 */ /* 0x00452400080011ff */
[----:B----4-:R-:W-:Y:S05]  /*8f10*/  @!P0 NANOSLEEP.SYNCS 0x989680 ;  /* 0x009896800000895d */ /* 0x010fea0003900000 */
[----:B------:R-:W4:Y:S02]  /*8f20*/  @!P0 SYNCS.PHASECHK.TRANS64 P0, [R0+URZ+0x1e0], R3 ;  /* 0x0001e003000085a7 */ /* 0x000f2400080010ff */
[----:B----4-:R-:W-:Y:S05]  /*8f30*/  @!P0 BRA `(.L_x_215) ;  /* 0xfffffffc00f08947 */ /* 0x010fea000383ffff */
[----:B------:R-:W-:Y:S05]  /*8f40*/  BRA `(.L_x_216) ;  /* 0xffffffcc00807947 */ /* 0x000fea000383ffff */
.L_x_112:
[----:B-1----:R1:W3:Y:S02]  /*8f50*/  SYNCS.PHASECHK.TRANS64.TRYWAIT P1, [R0+URZ+0x1a0], R7 ;  /* 0x0001a007000075a7 */ /* 0x0022e400080211ff */
[----:B---3--:R-:W-:Y:S05]  /*8f60*/  @!P1 NANOSLEEP.SYNCS 0x989680 ;  /* 0x009896800000995d */ /* 0x008fea0003900000 */
[----:B------:R-:W3:Y:S02]  /*8f70*/  @!P1 SYNCS.PHASECHK.TRANS64 P1, [R0+URZ+0x1a0], R7 ;  /* 0x0001a007000095a7 */ /* 0x000ee400080210ff */
[----:B---3--:R-:W-:Y:S05]  /*8f80*/  @!P1 BRA `(.L_x_112) ;  /* 0xfffffffc00f09947 */ /* 0x008fea000383ffff */
[----:B------:R-:W-:Y:S05]  /*8f90*/  BRA `(.L_x_111) ;  /* 0xffffffd8009c7947 */ /* 0x000fea000383ffff */
.L_x_114:
[----:B----4-:R4:W1:Y:S02]  /*8fa0*/  SYNCS.PHASECHK.TRANS64.TRYWAIT P0, [R84+URZ+0x1f0], R3 ;  /* 0x0001f003540075a7 */ /* 0x01086400080011ff */
[----:B-1----:R-:W-:Y:S05]  /*8fb0*/  @!P0 NANOSLEEP.SYNCS 0x989680 ;  /* 0x009896800000895d */ /* 0x002fea0003900000 */
[----:B------:R-:W1:Y:S02]  /*8fc0*/  @!P0 SYNCS.PHASECHK.TRANS64 P0, [R84+URZ+0x1f0], R3 ;  /* 0x0001f003540085a7 */ /* 0x000e6400080010ff */
[----:B-1----:R-:W-:Y:S05]  /*8fd0*/  @!P0 BRA `(.L_x_114) ;  /* 0xfffffffc00f08947 */ /* 0x002fea000383ffff */
[----:B------:R-:W-:Y:S05]  /*8fe0*/  BRA `(.L_x_113) ;  /* 0xffffffd800ec7947 */ /* 0x000fea000383ffff */
.L_x_125:
[----:B--2---:R2:W3:Y:S02]  /*8ff0*/  SYNCS.PHASECHK.TRANS64.TRYWAIT P0, [R3+URZ+0x1a0], R2 ;  /* 0x0001a002030075a7 */ /* 0x0044e400080011ff */
[----:B---3--:R-:W-:Y:S05]  /*9000*/  @!P0 NANOSLEEP.SYNCS 0x989680 ;  /* 0x009896800000895d */ /* 0x008fea0003900000 */
[----:B------:R-:W3:Y:S02]  /*9010*/  @!P0 SYNCS.PHASECHK.TRANS64 P0, [R3+URZ+0x1a0], R2 ;  /* 0x0001a002030085a7 */ /* 0x000ee400080010ff */
[----:B---3--:R-:W-:Y:S05]  /*9020*/  @!P0 BRA `(.L_x_125) ;  /* 0xfffffffc00f08947 */ /* 0x008fea000383ffff */
[----:B------:R-:W-:Y:S05]  /*9030*/  BRA `(.L_x_124) ;  /* 0xffffffe400047947 */ /* 0x000fea000383ffff */
        .weak           $__internal_0_$__cuda_sm10x_tcgen05_guardrail_trap_col_being_dealloced_not_returned_by_alloc
        .type           $__internal_0_$__cuda_sm10x_tcgen05_guardrail_trap_col_being_dealloced_not_returned_by_alloc,@function
        .size           $__internal_0_$__cuda_sm10x_tcgen05_guardrail_trap_col_being_dealloced_not_returned_by_alloc,($__internal_1_$__cuda_sm10x_tcgen05_guardrail_trap_phase_invalid_during_alloc - $__internal_0_$__cuda_sm10x_tcgen05_guardrail_trap_col_being_dealloced_not_returned_by_alloc)
$__internal_0_$__cuda_sm10x_tcgen05_guardrail_trap_col_being_dealloced_not_returned_by_alloc:
[----:B------:R-:W-:Y:S05]  /*9040*/  BPT.TRAP 0x1 ;  /* 0x000000040000795c */ /* 0x000fea0000300000 */
[----:B------:R-:W-:-:S04]  /*9050*/  HFMA2 R3, -RZ, RZ, 0, 0 ;  /* 0x00000000ff037431 */ /* 0x000fc800000001ff */
[----:B------:R-:W-:Y:S05]  /*9060*/  RET.REL.NODEC R2 `(_ZN7cutlass13device_kernelINS_4conv6kernel13ConvUniversalINS1_16ConvProblemShapeILNS1_8OperatorE1ELi2EEENS1_10collective14CollectiveConvINS1_47MainloopSm100TmaUmmaWarpSpecializedImplicitGemmILS5_1ELi26ELi2ELi1ELi2EN4cute5tupleIJNSA_1CILi2EEENSC_ILi1EEESE_EEEEENSB_IJNSC_ILi64EEESH_NSB_IJNSC_ILi32EEEEEEEEENS_6half_tESL_NSA_8TiledMMAINSA_8MMA_AtomIJNSA_20SM100_MMA_F16BF16_SSISL_SL_fLi64ELi64ELNSA_4UMMA5MajorE0ELSQ_1ELNSP_7ScaleInE0ELSR_0EEEEEENSA_6LayoutINSB_IJSE_SE_SE_EEENSB_IJNSC_ILi0EEESW_SW_EEEEENSB_IJNSA_10UnderscoreESZ_SZ_EEEEENS7_6detail27Sm100ImplicitGemmTileTraitsINSA_20SM90_TMA_LOAD_IM2COLENSA_14ComposedLayoutINSA_7SwizzleILi2ELi4ELi3EEENSA_18smem_ptr_flag_bitsILi16EEENSU_INSB_IJNSC_ILi8EEESI_EEENSB_IJSI_SE_EEEEEEEvEENS13_INSA_23SM90_TMA_LOAD_MULTICASTENS15_INS16_ILi3ELi4ELi3EEES19_NSU_INSB_IJSH_S1A_EEENSB_IJSE_SH_EEEEEEEvEEEENS_8epilogue10collective18CollectiveEpilogueINS1O_23Sm100TmaWarpSpecializedILi3ELi2ELi16ELb1ELb0EEEJSK_NSB_IJNSU_ISH_SE_EENSU_ISI_SE_EEEEESL_NSB_IJNSB_IJlllEEESE_SW_EEESL_S1X_NS1O_6fusion15FusionCallbacksIS1S_NS1Y_17LinearCombinationISL_fSL_fLNS_15FloatRoundStyleE2EEESK_S1V_JEEENSA_5SM1004TMEM4LOAD26SM100_TMEM_LOAD_16dp256b4xES14_S1E_NSA_17SM75_U32x4_LDSM_NENSA_21SM90_TMA_STORE_IM2COLES1E_NSA_17SM90_U32x4_STSM_NENSA_39AutoVectorizingCopyWithAssumedAlignmentILi128EEEEEEvvEEEEvNT_6ParamsE) ;  /* 0xffffff6c02e47950 */ /* 0x000fea0003c3ffff */
        .weak           $__internal_1_$__cuda_sm10x_tcgen05_guardrail_trap_phase_invalid_during_alloc
        .type           $__internal_1_$__cuda_sm10x_tcgen05_guardrail_trap_phase_invalid_during_alloc,@function
        .size           $__internal_1_$__cuda_sm10x_tcgen05_guardrail_trap_phase_invalid_during_alloc,($__internal_2_$__cuda_sm10x_tcgen05_guardrail_trap_unallocated_columns_being_dealloced - $__internal_1_$__cuda_sm10x_tcgen05_guardrail_trap_phase_invalid_during_alloc)
$__internal_1_$__cuda_sm10x_tcgen05_guardrail_trap_phase_invalid_during_alloc:
[----:B------:R-:W-:Y:S05]  /*9070*/  BPT.TRAP 0x1 ;  /* 0x000000040000795c */ /* 0x000fea0000300000 */
[----:B------:R-:W-:-:S04]  /*9080*/  MOV R3, 0x0 ;  /* 0x0000000000037802 */ /* 0x000fc80000000f00 */
[----:B------:R-:W-:Y:S05]  /*9090*/  RET.REL.NODEC R2 `(_ZN7cutlass13device_kernelINS_4conv6kernel13ConvUniversalINS1_16ConvProblemShapeILNS1_8OperatorE1ELi2EEENS1_10collective14CollectiveConvINS1_47MainloopSm100TmaUmmaWarpSpecializedImplicitGemmILS5_1ELi26ELi2ELi1ELi2EN4cute5tupleIJNSA_1CILi2EEENSC_ILi1EEESE_EEEEENSB_IJNSC_ILi64EEESH_NSB_IJNSC_ILi32EEEEEEEEENS_6half_tESL_NSA_8TiledMMAINSA_8MMA_AtomIJNSA_20SM100_MMA_F16BF16_SSISL_SL_fLi64ELi64ELNSA_4UMMA5MajorE0ELSQ_1ELNSP_7ScaleInE0ELSR_0EEEEEENSA_6LayoutINSB_IJSE_SE_SE_EEENSB_IJNSC_ILi0EEESW_SW_EEEEENSB_IJNSA_10UnderscoreESZ_SZ_EEEEENS7_6detail27Sm100ImplicitGemmTileTraitsINSA_20SM90_TMA_LOAD_IM2COLENSA_14ComposedLayoutINSA_7SwizzleILi2ELi4ELi3EEENSA_18smem_ptr_flag_bitsILi16EEENSU_INSB_IJNSC_ILi8EEESI_EEENSB_IJSI_SE_EEEEEEEvEENS13_INSA_23SM90_TMA_LOAD_MULTICASTENS15_INS16_ILi3ELi4ELi3EEES19_NSU_INSB_IJSH_S1A_EEENSB_IJSE_SH_EEEEEEEvEEEENS_8epilogue10collective18CollectiveEpilogueINS1O_23Sm100TmaWarpSpecializedILi3ELi2ELi16ELb1ELb0EEEJSK_NSB_IJNSU_ISH_SE_EENSU_ISI_SE_EEEEESL_NSB_IJNSB_IJlllEEESE_SW_EEESL_S1X_NS1O_6fusion15FusionCallbacksIS1S_NS1Y_17LinearCombinationISL_fSL_fLNS_15FloatRoundStyleE2EEESK_S1V_JEEENSA_5SM1004TMEM4LOAD26SM100_TMEM_LOAD_16dp256b4xES14_S1E_NSA_17SM75_U32x4_LDSM_NENSA_21SM90_TMA_STORE_IM2COLES1E_NSA_17SM90_U32x4_STSM_NENSA_39AutoVectorizingCopyWithAssumedAlignmentILi128EEEEEEvvEEEEvNT_6ParamsE) ;  /* 0xffffff6c02d87950 */ /* 0x000fea0003c3ffff */
        .weak           $__internal_2_$__cuda_sm10x_tcgen05_guardrail_trap_unallocated_columns_being_dealloced
        .type           $__internal_2_$__cuda_sm10x_tcgen05_guardrail_trap_unallocated_columns_being_dealloced,@function
        .size           $__internal_2_$__cuda_sm10x_tcgen05_guardrail_trap_unallocated_columns_being_dealloced,(.L_x_218 - $__internal_2_$__cuda_sm10x_tcgen05_guardrail_trap_unallocated_columns_being_dealloced)
$__internal_2_$__cuda_sm10x_tcgen05_guardrail_trap_unallocated_columns_being_dealloced:
[----:B------:R-:W-:Y:S05]  /*90a0*/  BPT.TRAP 0x1 ;  /* 0x000000040000795c */ /* 0x000fea0000300000 */
[----:B------:R-:W-:-:S04]  /*90b0*/  HFMA2 R3, -RZ, RZ, 0, 0 ;  /* 0x00000000ff037431 */ /* 0x000fc800000001ff */
[----:B------:R-:W-:Y:S05]  /*90c0*/  RET.REL.NODEC R2 `(_ZN7cutlass13device_kernelINS_4conv6kernel13ConvUniversalINS1_16ConvProblemShapeILNS1_8OperatorE1ELi2EEENS1_10collective14CollectiveConvINS1_47MainloopSm100TmaUmmaWarpSpecializedImplicitGemmILS5_1ELi26ELi2ELi1ELi2EN4cute5tupleIJNSA_1CILi2EEENSC_ILi1EEESE_EEEEENSB_IJNSC_ILi64EEESH_NSB_IJNSC_ILi32EEEEEEEEENS_6half_tESL_NSA_8TiledMMAINSA_8MMA_AtomIJNSA_20SM100_MMA_F16BF16_SSISL_SL_fLi64ELi64ELNSA_4UMMA5MajorE0ELSQ_1ELNSP_7ScaleInE0ELSR_0EEEEEENSA_6LayoutINSB_IJSE_SE_SE_EEENSB_IJNSC_ILi0EEESW_SW_EEEEENSB_IJNSA_10UnderscoreESZ_SZ_EEEEENS7_6detail27Sm100ImplicitGemmTileTraitsINSA_20SM90_TMA_LOAD_IM2COLENSA_14ComposedLayoutINSA_7SwizzleILi2ELi4ELi3EEENSA_18smem_ptr_flag_bitsILi16EEENSU_INSB_IJNSC_ILi8EEESI_EEENSB_IJSI_SE_EEEEEEEvEENS13_INSA_23SM90_TMA_LOAD_MULTICASTENS15_INS16_ILi3ELi4ELi3EEES19_NSU_INSB_IJSH_S1A_EEENSB_IJSE_SH_EEEEEEEvEEEENS_8epilogue10collective18CollectiveEpilogueINS1O_23Sm100TmaWarpSpecializedILi3ELi2ELi16ELb1ELb0EEEJSK_NSB_IJNSU_ISH_SE_EENSU_ISI_SE_EEEEESL_NSB_IJNSB_IJlllEEESE_SW_EEESL_S1X_NS1O_6fusion15FusionCallbacksIS1S_NS1Y_17LinearCombinationISL_fSL_fLNS_15FloatRoundStyleE2EEESK_S1V_JEEENSA_5SM1004TMEM4LOAD26SM100_TMEM_LOAD_16dp256b4xES14_S1E_NSA_17SM75_U32x4_LDSM_NENSA_21SM90_TMA_STORE_IM2COLES1E_NSA_17SM90_U32x4_STSM_NENSA_39AutoVectorizingCopyWithAssumedAlignmentILi128EEEEEEvvEEEEvNT_6ParamsE) ;  /* 0xffffff6c02cc7950 */ /* 0x000fea0003c3ffff */
.L_x_217:
[----:B------:R-:W-:-:S00]  /*90d0*/  BRA `(.L_x_217) ;  /* 0xfffffffc00fc7947 */ /* 0x000fc0000383ffff */
[----:B------:R-:W-:-:S00]  /*90e0*/  NOP ;  /* 0x0000000000007918 */ /* 0x000fc00000000000 */
        /* <DEDUP_REMOVED lines=9> */
.L_x_218:


//--------------------- .nv.global.init           --------------------------
	.section	.nv.global.init,"aw",@progbits
.nv.global.init:
	.type		$str$29,@object
	.size		$str$29,($str$30 - $str$29)
$str$29:
        /*0000*/ 	.byte	0x28, 0x61, 0x64, 0x64, 0x72, 0x65, 0x73, 0x73, 0x20, 0x26, 0x20, 0x6d, 0x61, 0x73, 0x6b, 0x29
        /*0010*/ 	.byte	0x20, 0x3d, 0x3d, 0x20, 0x30, 0x00
	.type		$str$30,@object
	.size		$str$30,($str$28 - $str$30)
$str$30:
        /*0016*/ 	.byte	0x2f, 0x74, 0x6d, 0x70, 0x2f, 0x63, 0x75, 0x74, 0x6c, 0x61, 0x73, 0x73, 0x5f, 0x73, 0x77, 0x65
        /*0026*/ 	.byte	0x65, 0x70, 0x5f, 0x73, 0x72, 0x63, 0x2f, 0x69, 0x6e, 0x63, 0x6c, 0x75, 0x64, 0x65, 0x2f, 0x63
        /*0036*/ 	.byte	0x75, 0x74, 0x65, 0x2f, 0x70, 0x6f, 0x69, 0x6e, 0x74, 0x65, 0x72, 0x5f, 0x66, 0x6c, 0x61, 0x67
        /*0046*/ 	.byte	0x67, 0x65, 0x64, 0x2e, 0x68, 0x70, 0x70, 0x00
	.type		$str$28,@object
	.size		$str$28,($str$27 - $str$28)
$str$28:
        /*004e*/ 	.byte	0x2f, 0x74, 0x6d, 0x70, 0x2f, 0x63, 0x75, 0x74, 0x6c, 0x61, 0x73, 0x73, 0x5f, 0x73, 0x77, 0x65
        /*005e*/ 	.byte	0x65, 0x70, 0x5f, 0x73, 0x72, 0x63, 0x2f, 0x69, 0x6e, 0x63, 0x6c, 0x75, 0x64, 0x65, 0x2f, 0x63
        /*006e*/ 	.byte	0x75, 0x74, 0x65, 0x2f, 0x61, 0x74, 0x6f, 0x6d, 0x2f, 0x63, 0x6f, 0x70, 0x79, 0x5f, 0x74, 0x72
        /*007e*/ 	.byte	0x61, 0x69, 0x74, 0x73, 0x5f, 0x73, 0x6d, 0x31, 0x30, 0x30, 0x2e, 0x68, 0x70, 0x70, 0x00
	.type		$str$27,@object
	.size		$str$27,(__unnamed_1 - $str$27)
$str$27:
        /*008d*/ 	.byte	0x28, 0x28, 0x75, 0x69, 0x6e, 0x74, 0x33, 0x32, 0x5f, 0x74, 0x28, 0x74, 0x68, 0x72, 0x65, 0x61
        /*009d*/ 	.byte	0x64, 0x49, 0x64, 0x78, 0x2e, 0x78, 0x29, 0x20, 0x2f, 0x20, 0x33, 0x32, 0x29, 0x20, 0x25, 0x20
        /*00ad*/ 	.byte	0x34, 0x29, 0x20, 0x3d, 0x3d, 0x20, 0x28, 0x28, 0x28, 0x74, 0x6d, 0x65, 0x6d, 0x5f, 0x61, 0x64
        /*00bd*/ 	.byte	0x64, 0x72, 0x20, 0x3e, 0x3e, 0x20, 0x31, 0x36, 0x29, 0x20, 0x2f, 0x20, 0x33, 0x32, 0x29, 0x20
        /*00cd*/ 	.byte	0x25, 0x20, 0x34, 0x29, 0x00
	.type		__unnamed_1,@object
	.size		__unnamed_1,(__unnamed_2 - __unnamed_1)
__unnamed_1:
        /*00d2*/ 	.byte	0x61, 0x75, 0x74, 0x6f, 0x20, 0x63, 0x75, 0x74, 0x65, 0x3a, 0x3a, 0x61, 0x73, 0x5f, 0x70, 0x6f
        /* <DEDUP_REMOVED lines=24> */
        /*0262*/ 	.byte	0x3e, 0x3e, 0x3e, 0x5d, 0x00
	.type		__unnamed_2,@object
	.size		__unnamed_2,(.L_2 - __unnamed_2)
__unnamed_2:
        /* <DEDUP_REMOVED lines=46> */
.L_2:


//--------------------- .nv.shared._ZN7cutlass13device_kernelINS_4conv6kernel13ConvUniversalINS1_16ConvProblemShapeILNS1_8OperatorE1ELi2EEENS1_10collective14CollectiveConvINS1_47MainloopSm100TmaUmmaWarpSpecializedImplicitGemmILS5_1ELi26ELi2ELi1ELi2EN4cute5tupleIJNSA_1CILi2EEENSC_ILi1EEESE_EEEEENSB_IJNSC_ILi64EEESH_NSB_IJNSC_ILi32EEEEEEEEENS_6half_tESL_NSA_8TiledMMAINSA_8MMA_AtomIJNSA_20SM100_MMA_F16BF16_SSISL_SL_fLi64ELi64ELNSA_4UMMA5MajorE0ELSQ_1ELNSP_7ScaleInE0ELSR_0EEEEEENSA_6LayoutINSB_IJSE_SE_SE_EEENSB_IJNSC_ILi0EEESW_SW_EEEEENSB_IJNSA_10UnderscoreESZ_SZ_EEEEENS7_6detail27Sm100ImplicitGemmTileTraitsINSA_20SM90_TMA_LOAD_IM2COLENSA_14ComposedLayoutINSA_7SwizzleILi2ELi4ELi3EEENSA_18smem_ptr_flag_bitsILi16EEENSU_INSB_IJNSC_ILi8EEESI_EEENSB_IJSI_SE_EEEEEEEvEENS13_INSA_23SM90_TMA_LOAD_MULTICASTENS15_INS16_ILi3ELi4ELi3EEES19_NSU_INSB_IJSH_S1A_EEENSB_IJSE_SH_EEEEEEEvEEEENS_8epilogue10collective18CollectiveEpilogueINS1O_23Sm100TmaWarpSpecializedILi3ELi2ELi16ELb1ELb0EEEJSK_NSB_IJNSU_ISH_SE_EENSU_ISI_SE_EEEEESL_NSB_IJNSB_IJlllEEESE_SW_EEESL_S1X_NS1O_6fusion15FusionCallbacksIS1S_NS1Y_17LinearCombinationISL_fSL_fLNS_15FloatRoundStyleE2EEESK_S1V_JEEENSA_5SM1004TMEM4LOAD26SM100_TMEM_LOAD_16dp256b4xES14_S1E_NSA_17SM75_U32x4_LDSM_NENSA_21SM90_TMA_STORE_IM2COLES1E_NSA_17SM90_U32x4_STSM_NENSA_39AutoVectorizingCopyWithAssumedAlignmentILi128EEEEEEvvEEEEvNT_6ParamsE --------------------------
	.section	.nv.shared._ZN7cutlass13device_kernelINS_4conv6kernel13ConvUniversalINS1_16ConvProblemShapeILNS1_8OperatorE1ELi2EEENS1_10collective14CollectiveConvINS1_47MainloopSm100TmaUmmaWarpSpecializedImplicitGemmILS5_1ELi26ELi2ELi1ELi2EN4cute5tupleIJNSA_1CILi2EEENSC_ILi1EEESE_EEEEENSB_IJNSC_ILi64EEESH_NSB_IJNSC_ILi32EEEEEEEEENS_6half_tESL_NSA_8TiledMMAINSA_8MMA_AtomIJNSA_20SM100_MMA_F16BF16_SSISL_SL_fLi64ELi64ELNSA_4UMMA5MajorE0ELSQ_1ELNSP_7ScaleInE0ELSR_0EEEEEENSA_6LayoutINSB_IJSE_SE_SE_EEENSB_IJNSC_ILi0EEESW_SW_EEEEENSB_IJNSA_10UnderscoreESZ_SZ_EEEEENS7_6detail27Sm100ImplicitGemmTileTraitsINSA_20SM90_TMA_LOAD_IM2COLENSA_14ComposedLayoutINSA_7SwizzleILi2ELi4ELi3EEENSA_18smem_ptr_flag_bitsILi16EEENSU_INSB_IJNSC_ILi8EEESI_EEENSB_IJSI_SE_EEEEEEEvEENS13_INSA_23SM90_TMA_LOAD_MULTICASTENS15_INS16_ILi3ELi4ELi3EEES19_NSU_INSB_IJSH_S1A_EEENSB_IJSE_SH_EEEEEEEvEEEENS_8epilogue10collective18CollectiveEpilogueINS1O_23Sm100TmaWarpSpecializedILi3ELi2ELi16ELb1ELb0EEEJSK_NSB_IJNSU_ISH_SE_EENSU_ISI_SE_EEEEESL_NSB_IJNSB_IJlllEEESE_SW_EEESL_S1X_NS1O_6fusion15FusionCallbacksIS1S_NS1Y_17LinearCombinationISL_fSL_fLNS_15FloatRoundStyleE2EEESK_S1V_JEEENSA_5SM1004TMEM4LOAD26SM100_TMEM_LOAD_16dp256b4xES14_S1E_NSA_17SM75_U32x4_LDSM_NENSA_21SM90_TMA_STORE_IM2COLES1E_NSA_17SM90_U32x4_STSM_NENSA_39AutoVectorizingCopyWithAssumedAlignmentILi128EEEEEEvvEEEEvNT_6ParamsE,"aw",@nobits
	.sectionflags	@""
	.align	16
	.zero		1024


//--------------------- .nv.shared.reserved.0     --------------------------
	.section	.nv.shared.reserved.0,"aw",@nobits
	.weak		__nv_reservedSMEM_offset_0_alias
	.size		__nv_reservedSMEM_offset_0_alias, 0, 64
	.other		__nv_reservedSMEM_offset_0_alias,@"STO_CUDA_RESERVED_SHARED STV_DEFAULT"
__nv_reservedSMEM_offset_0_alias:
	.zero		0
.nv.shared.reserved.0:
	.zero		64
	.weak		__nv_reservedSMEM_tcgen05_partition
	.type		__nv_reservedSMEM_tcgen05_partition,@object
	.size		__nv_reservedSMEM_tcgen05_partition,(.L_0 - __nv_reservedSMEM_tcgen05_partition)
__nv_reservedSMEM_tcgen05_partition:
	.zero		32
.L_0:


//--------------------- .nv.global                --------------------------
	.section	.nv.global,"aw",@nobits
.nv.global:
	.type		_ZN39_INTERNAL_702a03ef_4_k_cu_afc6c355_33144cute1_E,@object
	.size		_ZN39_INTERNAL_702a03ef_4_k_cu_afc6c355_33144cute1_E,(_ZN39_INTERNAL_702a03ef_4_k_cu_afc6c355_33144cuda3std3__45__cpo6cbeginE - _ZN39_INTERNAL_702a03ef_4_k_cu_afc6c355_33144cute1_E)
_ZN39_INTERNAL_702a03ef_4_k_cu_afc6c355_33144cute1_E:
	.zero		1
	.type		_ZN39_INTERNAL_702a03ef_4_k_cu_afc6c355_33144cuda3std3__45__cpo6cbeginE,@object
	.size		_ZN39_INTERNAL_702a03ef_4_k_cu_afc6c355_33144cuda3std3__45__cpo6cbeginE,(_ZN39_INTERNAL_702a03ef_4_k_cu_afc6c355_33144cuda3std3__48in_placeE - _ZN39_INTERNAL_702a03ef_4_k_cu_afc6c355_33144cuda3std3__45__cpo6cbeginE)
_ZN39_INTERNAL_702a03ef_4_k_cu_afc6c355_33144cuda3std3__45__cpo6cbeginE:
	.zero		1
	.type		_ZN39_INTERNAL_702a03ef_4_k_cu_afc6c355_33144cuda3std3__48in_placeE,@object
	.size		_ZN39_INTERNAL_702a03ef_4_k_cu_afc6c355_33144cuda3std3__48in_placeE,(_ZN39_INTERNAL_702a03ef_4_k_cu_afc6c355_33144cuda3std6ranges3__45__cpo9iter_moveE - _ZN39_INTERNAL_702a03ef_4_k_cu_afc6c355_33144cuda3std3__48in_placeE)
_ZN39_INTERNAL_702a03ef_4_k_cu_afc6c355_33144cuda3std3__48in_placeE:
	.zero		1
	.type		_ZN39_INTERNAL_702a03ef_4_k_cu_afc6c355_33144cuda3std6ranges3__45__cpo9iter_moveE,@object
	.size		_ZN39_INTERNAL_702a03ef_4_k_cu_afc6c355_33144cuda3std6ranges3__45__cpo9iter_moveE,(_ZN39_INTERNAL_702a03ef_4_k_cu_afc6c355_33144cuda3std3__45__cpo5beginE - _ZN39_INTERNAL_702a03ef_4_k_cu_afc6c355_33144cuda3std6ranges3__45__cpo9iter_moveE)
_ZN39_INTERNAL_702a03ef_4_k_cu_afc6c355_33144cuda3std6ranges3__45__cpo9iter_moveE:
	.zero		1
	.type		_ZN39_INTERNAL_702a03ef_4_k_cu_afc6c355_33144cuda3std3__45__cpo5beginE,@object
	.size		_ZN39_INTERNAL_702a03ef_4_k_cu_afc6c355_33144cuda3std3__45__cpo5beginE,(_ZN39_INTERNAL_702a03ef_4_k_cu_afc6c355_33144cuda3std3__441_GLOBAL__N__702a03ef_4_k_cu_afc6c355_33146ignoreE - _ZN39_INTERNAL_702a03ef_4_k_cu_afc6c355_33144cuda3std3__45__cpo5beginE)
_ZN39_INTERNAL_702a03ef_4_k_cu_afc6c355_33144cuda3std3__45__cpo5beginE:
	.zero		1
	.type		_ZN39_INTERNAL_702a03ef_4_k_cu_afc6c355_33144cuda3std3__441_GLOBAL__N__702a03ef_4_k_cu_afc6c355_33146ignoreE,@object
	.size		_ZN39_INTERNAL_702a03ef_4_k_cu_afc6c355_33144cuda3std3__441_GLOBAL__N__702a03ef_4_k_cu_afc6c355_33146ignoreE,(_ZN39_INTERNAL_702a03ef_4_k_cu_afc6c355_33144cute7productE - _ZN39_INTERNAL_702a03ef_4_k_cu_afc6c355_33144cuda3std3__441_GLOBAL__N__702a03ef_4_k_cu_afc6c355_33146ignoreE)
_ZN39_INTERNAL_702a03ef_4_k_cu_afc6c355_33144cuda3std3__441_GLOBAL__N__702a03ef_4_k_cu_afc6c355_33146ignoreE:
	.zero		1
	.type		_ZN39_INTERNAL_702a03ef_4_k_cu_afc6c355_33144cute7productE,@object
	.size		_ZN39_INTERNAL_702a03ef_4_k_cu_afc6c355_33144cute7productE,(_ZN39_INTERNAL_702a03ef_4_k_cu_afc6c355_33144cuda3std3__45__cpo3endE - _ZN39_INTERNAL_702a03ef_4_k_cu_afc6c355_33144cute7productE)
_ZN39_INTERNAL_702a03ef_4_k_cu_afc6c355_33144cute7productE:
	.zero		1
	.type		_ZN39_INTERNAL_702a03ef_4_k_cu_afc6c355_33144cuda3std3__45__cpo3endE,@object
	.size		_ZN39_INTERNAL_702a03ef_4_k_cu_afc6c355_33144cuda3std3__45__cpo3endE,(_ZN39_INTERNAL_702a03ef_4_k_cu_afc6c355_33144cuda3std3__419piecewise_constructE - _ZN39_INTERNAL_702a03ef_4_k_cu_afc6c355_33144cuda3std3__45__cpo3endE)
_ZN39_INTERNAL_702a03ef_4_k_cu_afc6c355_33144cuda3std3__45__cpo3endE:
	.zero		1
	.type		_ZN39_INTERNAL_702a03ef_4_k_cu_afc6c355_33144cuda3std3__419piecewise_constructE,@object
	.size		_ZN39_INTERNAL_702a03ef_4_k_cu_afc6c355_33144cuda3std3__419piecewise_constructE,(_ZN39_INTERNAL_702a03ef_4_k_cu_afc6c355_33144cuda3std3__45__cpo4cendE - _ZN39_INTERNAL_702a03ef_4_k_cu_afc6c355_33144cuda3std3__419piecewise_constructE)
_ZN39_INTERNAL_702a03ef_4_k_cu_afc6c355_33144cuda3std3__419piecewise_constructE:
	.zero		1
	.type		_ZN39_INTERNAL_702a03ef_4_k_cu_afc6c355_33144cuda3std3__45__cpo4cendE,@object
	.size		_ZN39_INTERNAL_702a03ef_4_k_cu_afc6c355_33144cuda3std3__45__cpo4cendE,(_ZN39_INTERNAL_702a03ef_4_k_cu_afc6c355_33144cuda3std6ranges3__45__cpo4swapE - _ZN39_INTERNAL_702a03ef_4_k_cu_afc6c355_33144cuda3std3__45__cpo4cendE)
_ZN39_INTERNAL_702a03ef_4_k_cu_afc6c355_33144cuda3std3__45__cpo4cendE:
	.zero		1
	.type		_ZN39_INTERNAL_702a03ef_4_k_cu_afc6c355_33144cuda3std6ranges3__45__cpo4swapE,@object
	.size		_ZN39_INTERNAL_702a03ef_4_k_cu_afc6c355_33144cuda3std6ranges3__45__cpo4swapE,(.L_10 - _ZN39_INTERNAL_702a03ef_4_k_cu_afc6c355_33144cuda3std6ranges3__45__cpo4swapE)
_ZN39_INTERNAL_702a03ef_4_k_cu_afc6c355_33144cuda3std6ranges3__45__cpo4swapE:
	.zero		1
.L_10:


//--------------------- .nv.constant0._ZN7cutlass13device_kernelINS_4conv6kernel13ConvUniversalINS1_16ConvProblemShapeILNS1_8OperatorE1ELi2EEENS1_10collective14CollectiveConvINS1_47MainloopSm100TmaUmmaWarpSpecializedImplicitGemmILS5_1ELi26ELi2ELi1ELi2EN4cute5tupleIJNSA_1CILi2EEENSC_ILi1EEESE_EEEEENSB_IJNSC_ILi64EEESH_NSB_IJNSC_ILi32EEEEEEEEENS_6half_tESL_NSA_8TiledMMAINSA_8MMA_AtomIJNSA_20SM100_MMA_F16BF16_SSISL_SL_fLi64ELi64ELNSA_4UMMA5MajorE0ELSQ_1ELNSP_7ScaleInE0ELSR_0EEEEEENSA_6LayoutINSB_IJSE_SE_SE_EEENSB_IJNSC_ILi0EEESW_SW_EEEEENSB_IJNSA_10UnderscoreESZ_SZ_EEEEENS7_6detail27Sm100ImplicitGemmTileTraitsINSA_20SM90_TMA_LOAD_IM2COLENSA_14ComposedLayoutINSA_7SwizzleILi2ELi4ELi3EEENSA_18smem_ptr_flag_bitsILi16EEENSU_INSB_IJNSC_ILi8EEESI_EEENSB_IJSI_SE_EEEEEEEvEENS13_INSA_23SM90_TMA_LOAD_MULTICASTENS15_INS16_ILi3ELi4ELi3EEES19_NSU_INSB_IJSH_S1A_EEENSB_IJSE_SH_EEEEEEEvEEEENS_8epilogue10collective18CollectiveEpilogueINS1O_23Sm100TmaWarpSpecializedILi3ELi2ELi16ELb1ELb0EEEJSK_NSB_IJNSU_ISH_SE_EENSU_ISI_SE_EEEEESL_NSB_IJNSB_IJlllEEESE_SW_EEESL_S1X_NS1O_6fusion15FusionCallbacksIS1S_NS1Y_17LinearCombinationISL_fSL_fLNS_15FloatRoundStyleE2EEESK_S1V_JEEENSA_5SM1004TMEM4LOAD26SM100_TMEM_LOAD_16dp256b4xES14_S1E_NSA_17SM75_U32x4_LDSM_NENSA_21SM90_TMA_STORE_IM2COLES1E_NSA_17SM90_U32x4_STSM_NENSA_39AutoVectorizingCopyWithAssumedAlignmentILi128EEEEEEvvEEEEvNT_6ParamsE --------------------------
	.section	.nv.constant0._ZN7cutlass13device_kernelINS_4conv6kernel13ConvUniversalINS1_16ConvProblemShapeILNS1_8OperatorE1ELi2EEENS1_10collective14CollectiveConvINS1_47MainloopSm100TmaUmmaWarpSpecializedImplicitGemmILS5_1ELi26ELi2ELi1ELi2EN4cute5tupleIJNSA_1CILi2EEENSC_ILi1EEESE_EEEEENSB_IJNSC_ILi64EEESH_NSB_IJNSC_ILi32EEEEEEEEENS_6half_tESL_NSA_8TiledMMAINSA_8MMA_AtomIJNSA_20SM100_MMA_F16BF16_SSISL_SL_fLi64ELi64ELNSA_4UMMA5MajorE0ELSQ_1ELNSP_7ScaleInE0ELSR_0EEEEEENSA_6LayoutINSB_IJSE_SE_SE_EEENSB_IJNSC_ILi0EEESW_SW_EEEEENSB_IJNSA_10UnderscoreESZ_SZ_EEEEENS7_6detail27Sm100ImplicitGemmTileTraitsINSA_20SM90_TMA_LOAD_IM2COLENSA_14ComposedLayoutINSA_7SwizzleILi2ELi4ELi3EEENSA_18smem_ptr_flag_bitsILi16EEENSU_INSB_IJNSC_ILi8EEESI_EEENSB_IJSI_SE_EEEEEEEvEENS13_INSA_23SM90_TMA_LOAD_MULTICASTENS15_INS16_ILi3ELi4ELi3EEES19_NSU_INSB_IJSH_S1A_EEENSB_IJSE_SH_EEEEEEEvEEEENS_8epilogue10collective18CollectiveEpilogueINS1O_23Sm100TmaWarpSpecializedILi3ELi2ELi16ELb1ELb0EEEJSK_NSB_IJNSU_ISH_SE_EENSU_ISI_SE_EEEEESL_NSB_IJNSB_IJlllEEESE_SW_EEESL_S1X_NS1O_6fusion15FusionCallbacksIS1S_NS1Y_17LinearCombinationISL_fSL_fLNS_15FloatRoundStyleE2EEESK_S1V_JEEENSA_5SM1004TMEM4LOAD26SM100_TMEM_LOAD_16dp256b4xES14_S1E_NSA_17SM75_U32x4_LDSM_NENSA_21SM90_TMA_STORE_IM2COLES1E_NSA_17SM90_U32x4_STSM_NENSA_39AutoVectorizingCopyWithAssumedAlignmentILi128EEEEEEvvEEEEvNT_6ParamsE,"a",@progbits
	.sectionflags	@""
	.align	4
.nv.constant0._ZN7cutlass13device_kernelINS_4conv6kernel13ConvUniversalINS1_16ConvProblemShapeILNS1_8OperatorE1ELi2EEENS1_10collective14CollectiveConvINS1_47MainloopSm100TmaUmmaWarpSpecializedImplicitGemmILS5_1ELi26ELi2ELi1ELi2EN4cute5tupleIJNSA_1CILi2EEENSC_ILi1EEESE_EEEEENSB_IJNSC_ILi64EEESH_NSB_IJNSC_ILi32EEEEEEEEENS_6half_tESL_NSA_8TiledMMAINSA_8MMA_AtomIJNSA_20SM100_MMA_F16BF16_SSISL_SL_fLi64ELi64ELNSA_4UMMA5MajorE0ELSQ_1ELNSP_7ScaleInE0ELSR_0EEEEEENSA_6LayoutINSB_IJSE_SE_SE_EEENSB_IJNSC_ILi0EEESW_SW_EEEEENSB_IJNSA_10UnderscoreESZ_SZ_EEEEENS7_6detail27Sm100ImplicitGemmTileTraitsINSA_20SM90_TMA_LOAD_IM2COLENSA_14ComposedLayoutINSA_7SwizzleILi2ELi4ELi3EEENSA_18smem_ptr_flag_bitsILi16EEENSU_INSB_IJNSC_ILi8EEESI_EEENSB_IJSI_SE_EEEEEEEvEENS13_INSA_23SM90_TMA_LOAD_MULTICASTENS15_INS16_ILi3ELi4ELi3EEES19_NSU_INSB_IJSH_S1A_EEENSB_IJSE_SH_EEEEEEEvEEEENS_8epilogue10collective18CollectiveEpilogueINS1O_23Sm100TmaWarpSpecializedILi3ELi2ELi16ELb1ELb0EEEJSK_NSB_IJNSU_ISH_SE_EENSU_ISI_SE_EEEEESL_NSB_IJNSB_IJlllEEESE_SW_EEESL_S1X_NS1O_6fusion15FusionCallbacksIS1S_NS1Y_17LinearCombinationISL_fSL_fLNS_15FloatRoundStyleE2EEESK_S1V_JEEENSA_5SM1004TMEM4LOAD26SM100_TMEM_LOAD_16dp256b4xES14_S1E_NSA_17SM75_U32x4_LDSM_NENSA_21SM90_TMA_STORE_IM2COLES1E_NSA_17SM90_U32x4_STSM_NENSA_39AutoVectorizingCopyWithAssumedAlignmentILi128EEEEEEvvEEEEvNT_6ParamsE:
	.zero		2944


//--------------------- SYMBOLS --------------------------

	.type		.nv.reservedSmem.offset0,@object
	.size		.nv.reservedSmem.offset0,0x4
	.type		.nv.reservedSmem.cap,@object
	.size		.nv.reservedSmem.cap,0x4
	.type		__assertfail,@function
